//
// Generated by NVIDIA NVVM Compiler
//
// Compiler Build ID: CL-36424714
// Cuda compilation tools, release 13.0, V13.0.88
// Based on NVVM 20.0.0
//

.version 9.0
.target sm_100
.address_size 64

	// .globl	_ZN3cub18CUB_300001_SM_10006detail11EmptyKernelIvEEvv
.global .align 1 .b8 _ZN34_INTERNAL_4e107ce9_4_k_cu_1bfc1b364cuda3std3__45__cpo5beginE[1];
.global .align 1 .b8 _ZN34_INTERNAL_4e107ce9_4_k_cu_1bfc1b364cuda3std3__45__cpo3endE[1];
.global .align 1 .b8 _ZN34_INTERNAL_4e107ce9_4_k_cu_1bfc1b364cuda3std3__45__cpo6cbeginE[1];
.global .align 1 .b8 _ZN34_INTERNAL_4e107ce9_4_k_cu_1bfc1b364cuda3std3__45__cpo4cendE[1];
.global .align 1 .b8 _ZN34_INTERNAL_4e107ce9_4_k_cu_1bfc1b364cuda3std3__45__cpo6rbeginE[1];
.global .align 1 .b8 _ZN34_INTERNAL_4e107ce9_4_k_cu_1bfc1b364cuda3std3__45__cpo4rendE[1];
.global .align 1 .b8 _ZN34_INTERNAL_4e107ce9_4_k_cu_1bfc1b364cuda3std3__45__cpo7crbeginE[1];
.global .align 1 .b8 _ZN34_INTERNAL_4e107ce9_4_k_cu_1bfc1b364cuda3std3__45__cpo5crendE[1];
.global .align 1 .b8 _ZN34_INTERNAL_4e107ce9_4_k_cu_1bfc1b364cuda3std3__436_GLOBAL__N__4e107ce9_4_k_cu_1bfc1b366ignoreE[1];
.global .align 1 .b8 _ZN34_INTERNAL_4e107ce9_4_k_cu_1bfc1b364cuda3std3__419piecewise_constructE[1];
.global .align 1 .b8 _ZN34_INTERNAL_4e107ce9_4_k_cu_1bfc1b364cuda3std3__48in_placeE[1];
.global .align 1 .b8 _ZN34_INTERNAL_4e107ce9_4_k_cu_1bfc1b364cuda3std3__420unreachable_sentinelE[1];
.global .align 1 .b8 _ZN34_INTERNAL_4e107ce9_4_k_cu_1bfc1b364cuda3std3__47nulloptE[1];
.global .align 1 .b8 _ZN34_INTERNAL_4e107ce9_4_k_cu_1bfc1b364cuda3std3__48unexpectE[1];
.global .align 1 .b8 _ZN34_INTERNAL_4e107ce9_4_k_cu_1bfc1b364cuda3std6ranges3__45__cpo4swapE[1];
.global .align 1 .b8 _ZN34_INTERNAL_4e107ce9_4_k_cu_1bfc1b364cuda3std6ranges3__45__cpo9iter_moveE[1];
.global .align 1 .b8 _ZN34_INTERNAL_4e107ce9_4_k_cu_1bfc1b364cuda3std6ranges3__45__cpo5beginE[1];
.global .align 1 .b8 _ZN34_INTERNAL_4e107ce9_4_k_cu_1bfc1b364cuda3std6ranges3__45__cpo3endE[1];
.global .align 1 .b8 _ZN34_INTERNAL_4e107ce9_4_k_cu_1bfc1b364cuda3std6ranges3__45__cpo6cbeginE[1];
.global .align 1 .b8 _ZN34_INTERNAL_4e107ce9_4_k_cu_1bfc1b364cuda3std6ranges3__45__cpo4cendE[1];
.global .align 1 .b8 _ZN34_INTERNAL_4e107ce9_4_k_cu_1bfc1b364cuda3std6ranges3__45__cpo7advanceE[1];
.global .align 1 .b8 _ZN34_INTERNAL_4e107ce9_4_k_cu_1bfc1b364cuda3std6ranges3__45__cpo9iter_swapE[1];
.global .align 1 .b8 _ZN34_INTERNAL_4e107ce9_4_k_cu_1bfc1b364cuda3std6ranges3__45__cpo4nextE[1];
.global .align 1 .b8 _ZN34_INTERNAL_4e107ce9_4_k_cu_1bfc1b364cuda3std6ranges3__45__cpo4prevE[1];
.global .align 1 .b8 _ZN34_INTERNAL_4e107ce9_4_k_cu_1bfc1b364cuda3std6ranges3__45__cpo4dataE[1];
.global .align 1 .b8 _ZN34_INTERNAL_4e107ce9_4_k_cu_1bfc1b364cuda3std6ranges3__45__cpo5cdataE[1];
.global .align 1 .b8 _ZN34_INTERNAL_4e107ce9_4_k_cu_1bfc1b364cuda3std6ranges3__45__cpo4sizeE[1];
.global .align 1 .b8 _ZN34_INTERNAL_4e107ce9_4_k_cu_1bfc1b364cuda3std6ranges3__45__cpo5ssizeE[1];
.global .align 1 .b8 _ZN34_INTERNAL_4e107ce9_4_k_cu_1bfc1b364cuda3std6ranges3__45__cpo8distanceE[1];
.global .align 1 .b8 _ZN34_INTERNAL_4e107ce9_4_k_cu_1bfc1b366thrust24THRUST_300001_SM_1000_NS8cuda_cub3parE[1];
.global .align 1 .b8 _ZN34_INTERNAL_4e107ce9_4_k_cu_1bfc1b366thrust24THRUST_300001_SM_1000_NS8cuda_cub10par_nosyncE[1];
.global .align 1 .b8 _ZN34_INTERNAL_4e107ce9_4_k_cu_1bfc1b366thrust24THRUST_300001_SM_1000_NS6system6detail10sequential3seqE[1];
.global .align 1 .b8 _ZN34_INTERNAL_4e107ce9_4_k_cu_1bfc1b366thrust24THRUST_300001_SM_1000_NS12placeholders2_1E[1];
.global .align 1 .b8 _ZN34_INTERNAL_4e107ce9_4_k_cu_1bfc1b366thrust24THRUST_300001_SM_1000_NS12placeholders2_2E[1];
.global .align 1 .b8 _ZN34_INTERNAL_4e107ce9_4_k_cu_1bfc1b366thrust24THRUST_300001_SM_1000_NS12placeholders2_3E[1];
.global .align 1 .b8 _ZN34_INTERNAL_4e107ce9_4_k_cu_1bfc1b366thrust24THRUST_300001_SM_1000_NS12placeholders2_4E[1];
.global .align 1 .b8 _ZN34_INTERNAL_4e107ce9_4_k_cu_1bfc1b366thrust24THRUST_300001_SM_1000_NS12placeholders2_5E[1];
.global .align 1 .b8 _ZN34_INTERNAL_4e107ce9_4_k_cu_1bfc1b366thrust24THRUST_300001_SM_1000_NS12placeholders2_6E[1];
.global .align 1 .b8 _ZN34_INTERNAL_4e107ce9_4_k_cu_1bfc1b366thrust24THRUST_300001_SM_1000_NS12placeholders2_7E[1];
.global .align 1 .b8 _ZN34_INTERNAL_4e107ce9_4_k_cu_1bfc1b366thrust24THRUST_300001_SM_1000_NS12placeholders2_8E[1];
.global .align 1 .b8 _ZN34_INTERNAL_4e107ce9_4_k_cu_1bfc1b366thrust24THRUST_300001_SM_1000_NS12placeholders2_9E[1];
.global .align 1 .b8 _ZN34_INTERNAL_4e107ce9_4_k_cu_1bfc1b366thrust24THRUST_300001_SM_1000_NS12placeholders3_10E[1];
.global .align 1 .b8 _ZN34_INTERNAL_4e107ce9_4_k_cu_1bfc1b366thrust24THRUST_300001_SM_1000_NS3seqE[1];

.visible .entry _ZN3cub18CUB_300001_SM_10006detail11EmptyKernelIvEEvv()
{


	ret;

}
	// .globl	_ZN3cub18CUB_300001_SM_10006detail9transform16transform_kernelINS2_10policy_hubILb1EN4cuda3std3__45tupleIJN6thrust24THRUST_300001_SM_1000_NS6detail15normal_iteratorINSA_10device_ptrIfEEEESF_EEEE10policy1000Ei13saxpy_functorSF_JPfSK_EEEvT0_iT1_T2_DpNS2_10kernel_argIT3_EE
.visible .entry _ZN3cub18CUB_300001_SM_10006detail9transform16transform_kernelINS2_10policy_hubILb1EN4cuda3std3__45tupleIJN6thrust24THRUST_300001_SM_1000_NS6detail15normal_iteratorINSA_10device_ptrIfEEEESF_EEEE10policy1000Ei13saxpy_functorSF_JPfSK_EEEvT0_iT1_T2_DpNS2_10kernel_argIT3_EE(
	.param .u32 _ZN3cub18CUB_300001_SM_10006detail9transform16transform_kernelINS2_10policy_hubILb1EN4cuda3std3__45tupleIJN6thrust24THRUST_300001_SM_1000_NS6detail15normal_iteratorINSA_10device_ptrIfEEEESF_EEEE10policy1000Ei13saxpy_functorSF_JPfSK_EEEvT0_iT1_T2_DpNS2_10kernel_argIT3_EE_param_0,
	.param .u32 _ZN3cub18CUB_300001_SM_10006detail9transform16transform_kernelINS2_10policy_hubILb1EN4cuda3std3__45tupleIJN6thrust24THRUST_300001_SM_1000_NS6detail15normal_iteratorINSA_10device_ptrIfEEEESF_EEEE10policy1000Ei13saxpy_functorSF_JPfSK_EEEvT0_iT1_T2_DpNS2_10kernel_argIT3_EE_param_1,
	.param .align 4 .b8 _ZN3cub18CUB_300001_SM_10006detail9transform16transform_kernelINS2_10policy_hubILb1EN4cuda3std3__45tupleIJN6thrust24THRUST_300001_SM_1000_NS6detail15normal_iteratorINSA_10device_ptrIfEEEESF_EEEE10policy1000Ei13saxpy_functorSF_JPfSK_EEEvT0_iT1_T2_DpNS2_10kernel_argIT3_EE_param_2[4],
	.param .align 8 .b8 _ZN3cub18CUB_300001_SM_10006detail9transform16transform_kernelINS2_10policy_hubILb1EN4cuda3std3__45tupleIJN6thrust24THRUST_300001_SM_1000_NS6detail15normal_iteratorINSA_10device_ptrIfEEEESF_EEEE10policy1000Ei13saxpy_functorSF_JPfSK_EEEvT0_iT1_T2_DpNS2_10kernel_argIT3_EE_param_3[8],
	.param .align 8 .b8 _ZN3cub18CUB_300001_SM_10006detail9transform16transform_kernelINS2_10policy_hubILb1EN4cuda3std3__45tupleIJN6thrust24THRUST_300001_SM_1000_NS6detail15normal_iteratorINSA_10device_ptrIfEEEESF_EEEE10policy1000Ei13saxpy_functorSF_JPfSK_EEEvT0_iT1_T2_DpNS2_10kernel_argIT3_EE_param_4[16],
	.param .align 8 .b8 _ZN3cub18CUB_300001_SM_10006detail9transform16transform_kernelINS2_10policy_hubILb1EN4cuda3std3__45tupleIJN6thrust24THRUST_300001_SM_1000_NS6detail15normal_iteratorINSA_10device_ptrIfEEEESF_EEEE10policy1000Ei13saxpy_functorSF_JPfSK_EEEvT0_iT1_T2_DpNS2_10kernel_argIT3_EE_param_5[16]
)
.maxntid 128
{
	.reg .pred 	%p<38>;
	.reg .b32 	%r<81>;
	.reg .b32 	%f<93>;
	.reg .b64 	%rd<97>;

	ld.param.f32 	%f2, [_ZN3cub18CUB_300001_SM_10006detail9transform16transform_kernelINS2_10policy_hubILb1EN4cuda3std3__45tupleIJN6thrust24THRUST_300001_SM_1000_NS6detail15normal_iteratorINSA_10device_ptrIfEEEESF_EEEE10policy1000Ei13saxpy_functorSF_JPfSK_EEEvT0_iT1_T2_DpNS2_10kernel_argIT3_EE_param_2];
	ld.param.u32 	%r45, [_ZN3cub18CUB_300001_SM_10006detail9transform16transform_kernelINS2_10policy_hubILb1EN4cuda3std3__45tupleIJN6thrust24THRUST_300001_SM_1000_NS6detail15normal_iteratorINSA_10device_ptrIfEEEESF_EEEE10policy1000Ei13saxpy_functorSF_JPfSK_EEEvT0_iT1_T2_DpNS2_10kernel_argIT3_EE_param_0];
	ld.param.u64 	%rd27, [_ZN3cub18CUB_300001_SM_10006detail9transform16transform_kernelINS2_10policy_hubILb1EN4cuda3std3__45tupleIJN6thrust24THRUST_300001_SM_1000_NS6detail15normal_iteratorINSA_10device_ptrIfEEEESF_EEEE10policy1000Ei13saxpy_functorSF_JPfSK_EEEvT0_iT1_T2_DpNS2_10kernel_argIT3_EE_param_5];
	ld.param.u64 	%rd25, [_ZN3cub18CUB_300001_SM_10006detail9transform16transform_kernelINS2_10policy_hubILb1EN4cuda3std3__45tupleIJN6thrust24THRUST_300001_SM_1000_NS6detail15normal_iteratorINSA_10device_ptrIfEEEESF_EEEE10policy1000Ei13saxpy_functorSF_JPfSK_EEEvT0_iT1_T2_DpNS2_10kernel_argIT3_EE_param_4];
	ld.param.u64 	%rd29, [_ZN3cub18CUB_300001_SM_10006detail9transform16transform_kernelINS2_10policy_hubILb1EN4cuda3std3__45tupleIJN6thrust24THRUST_300001_SM_1000_NS6detail15normal_iteratorINSA_10device_ptrIfEEEESF_EEEE10policy1000Ei13saxpy_functorSF_JPfSK_EEEvT0_iT1_T2_DpNS2_10kernel_argIT3_EE_param_3];
	ld.param.u32 	%r44, [_ZN3cub18CUB_300001_SM_10006detail9transform16transform_kernelINS2_10policy_hubILb1EN4cuda3std3__45tupleIJN6thrust24THRUST_300001_SM_1000_NS6detail15normal_iteratorINSA_10device_ptrIfEEEESF_EEEE10policy1000Ei13saxpy_functorSF_JPfSK_EEEvT0_iT1_T2_DpNS2_10kernel_argIT3_EE_param_1];
	cvta.to.global.u64 	%rd1, %rd29;
	cvta.to.global.u64 	%rd2, %rd25;
	cvta.to.global.u64 	%rd3, %rd27;
	shl.b32 	%r1, %r44, 7;
	mov.u32 	%r46, %ctaid.x;
	mul.lo.s32 	%r2, %r1, %r46;
	sub.s32 	%r3, %r45, %r2;
	min.s32 	%r4, %r1, %r3;
	shl.b32 	%r5, %r4, 2;
	mov.u32 	%r6, %tid.x;
	shl.b32 	%r71, %r6, 7;
	setp.ge.s32 	%p1, %r71, %r5;
	@%p1 bra 	$L__BB1_5;
	mul.wide.u32 	%rd4, %r6, 128;
	add.s64 	%rd30, %rd2, %rd4;
	mul.wide.s32 	%rd5, %r2, 4;
	add.s64 	%rd94, %rd30, %rd5;
	mov.u32 	%r70, %r71;
$L__BB1_2:
	.pragma "nounroll";
	// begin inline asm
	prefetch.global.L2 [%rd94];
	// end inline asm
	add.s32 	%r70, %r70, 16384;
	add.s64 	%rd94, %rd94, 16384;
	setp.lt.s32 	%p2, %r70, %r5;
	@%p2 bra 	$L__BB1_2;
	add.s64 	%rd32, %rd3, %rd4;
	add.s64 	%rd95, %rd32, %rd5;
$L__BB1_4:
	.pragma "nounroll";
	// begin inline asm
	prefetch.global.L2 [%rd95];
	// end inline asm
	add.s32 	%r71, %r71, 16384;
	add.s64 	%rd95, %rd95, 16384;
	setp.lt.s32 	%p3, %r71, %r5;
	@%p3 bra 	$L__BB1_4;
$L__BB1_5:
	mul.wide.s32 	%rd96, %r2, 4;
	add.s64 	%rd12, %rd2, %rd96;
	add.s64 	%rd13, %rd3, %rd96;
	add.s64 	%rd14, %rd1, %rd96;
	setp.gt.s32 	%p4, %r1, %r3;
	@%p4 bra 	$L__BB1_18;
	setp.lt.s32 	%p5, %r44, 1;
	@%p5 bra 	$L__BB1_59;
	and.b32  	%r12, %r44, 7;
	setp.lt.u32 	%p6, %r44, 8;
	mov.b32 	%r79, 0;
	@%p6 bra 	$L__BB1_10;
	and.b32  	%r48, %r44, 2147483640;
	neg.s32 	%r73, %r48;
	mul.wide.u32 	%rd35, %r6, 4;
	add.s64 	%rd15, %rd1, %rd35;
	add.s64 	%rd36, %rd96, 1536;
	add.s64 	%rd17, %rd2, %rd36;
	add.s32 	%r72, %r6, 128;
	add.s64 	%rd18, %rd3, %rd36;
	add.s64 	%rd19, %rd1, %rd36;
$L__BB1_9:
	.pragma "nounroll";
	and.b32  	%r79, %r44, 2147483640;
	mul.wide.s32 	%rd37, %r72, 4;
	add.s64 	%rd38, %rd17, %rd37;
	add.s64 	%rd39, %rd18, %rd37;
	add.s64 	%rd40, %rd19, %rd37;
	cvta.to.global.u64 	%rd41, %rd25;
	mul.wide.u32 	%rd42, %r6, 4;
	add.s64 	%rd43, %rd41, %rd42;
	add.s64 	%rd44, %rd43, %rd96;
	ld.global.f32 	%f3, [%rd44];
	cvta.to.global.u64 	%rd45, %rd27;
	add.s64 	%rd46, %rd45, %rd42;
	add.s64 	%rd47, %rd46, %rd96;
	ld.global.f32 	%f4, [%rd47];
	fma.rn.f32 	%f5, %f2, %f3, %f4;
	add.s64 	%rd48, %rd15, %rd96;
	st.global.f32 	[%rd48], %f5;
	ld.global.f32 	%f6, [%rd38+-1536];
	ld.global.f32 	%f7, [%rd39+-1536];
	fma.rn.f32 	%f8, %f2, %f6, %f7;
	st.global.f32 	[%rd40+-1536], %f8;
	ld.global.f32 	%f9, [%rd38+-1024];
	ld.global.f32 	%f10, [%rd39+-1024];
	fma.rn.f32 	%f11, %f2, %f9, %f10;
	st.global.f32 	[%rd40+-1024], %f11;
	ld.global.f32 	%f12, [%rd38+-512];
	ld.global.f32 	%f13, [%rd39+-512];
	fma.rn.f32 	%f14, %f2, %f12, %f13;
	st.global.f32 	[%rd40+-512], %f14;
	ld.global.f32 	%f15, [%rd38];
	ld.global.f32 	%f16, [%rd39];
	fma.rn.f32 	%f17, %f2, %f15, %f16;
	st.global.f32 	[%rd40], %f17;
	ld.global.f32 	%f18, [%rd38+512];
	ld.global.f32 	%f19, [%rd39+512];
	fma.rn.f32 	%f20, %f2, %f18, %f19;
	st.global.f32 	[%rd40+512], %f20;
	ld.global.f32 	%f21, [%rd38+1024];
	ld.global.f32 	%f22, [%rd39+1024];
	fma.rn.f32 	%f23, %f2, %f21, %f22;
	st.global.f32 	[%rd40+1024], %f23;
	ld.global.f32 	%f24, [%rd38+1536];
	ld.global.f32 	%f25, [%rd39+1536];
	fma.rn.f32 	%f26, %f2, %f24, %f25;
	st.global.f32 	[%rd40+1536], %f26;
	add.s32 	%r73, %r73, 8;
	add.s64 	%rd96, %rd96, 4096;
	add.s32 	%r72, %r72, 1024;
	setp.eq.s32 	%p7, %r73, 0;
	@%p7 bra 	$L__BB1_10;
	bra.uni 	$L__BB1_9;
$L__BB1_10:
	setp.eq.s32 	%p8, %r12, 0;
	@%p8 bra 	$L__BB1_59;
	and.b32  	%r39, %r44, 3;
	setp.lt.u32 	%p9, %r12, 4;
	@%p9 bra 	$L__BB1_13;
	shl.b32 	%r49, %r79, 7;
	add.s32 	%r50, %r49, %r6;
	mul.wide.s32 	%rd49, %r50, 4;
	add.s64 	%rd50, %rd12, %rd49;
	ld.global.f32 	%f27, [%rd50];
	add.s64 	%rd51, %rd13, %rd49;
	ld.global.f32 	%f28, [%rd51];
	fma.rn.f32 	%f29, %f2, %f27, %f28;
	add.s64 	%rd52, %rd14, %rd49;
	st.global.f32 	[%rd52], %f29;
	ld.global.f32 	%f30, [%rd50+512];
	ld.global.f32 	%f31, [%rd51+512];
	fma.rn.f32 	%f32, %f2, %f30, %f31;
	st.global.f32 	[%rd52+512], %f32;
	ld.global.f32 	%f33, [%rd50+1024];
	ld.global.f32 	%f34, [%rd51+1024];
	fma.rn.f32 	%f35, %f2, %f33, %f34;
	st.global.f32 	[%rd52+1024], %f35;
	ld.global.f32 	%f36, [%rd50+1536];
	ld.global.f32 	%f37, [%rd51+1536];
	fma.rn.f32 	%f38, %f2, %f36, %f37;
	st.global.f32 	[%rd52+1536], %f38;
	add.s32 	%r79, %r79, 4;
$L__BB1_13:
	setp.eq.s32 	%p10, %r39, 0;
	@%p10 bra 	$L__BB1_59;
	setp.eq.s32 	%p11, %r39, 1;
	@%p11 bra 	$L__BB1_16;
	shl.b32 	%r51, %r79, 7;
	add.s32 	%r52, %r51, %r6;
	mul.wide.s32 	%rd53, %r52, 4;
	add.s64 	%rd54, %rd12, %rd53;
	ld.global.f32 	%f39, [%rd54];
	add.s64 	%rd55, %rd13, %rd53;
	ld.global.f32 	%f40, [%rd55];
	fma.rn.f32 	%f41, %f2, %f39, %f40;
	add.s64 	%rd56, %rd14, %rd53;
	st.global.f32 	[%rd56], %f41;
	ld.global.f32 	%f42, [%rd54+512];
	ld.global.f32 	%f43, [%rd55+512];
	fma.rn.f32 	%f44, %f2, %f42, %f43;
	st.global.f32 	[%rd56+512], %f44;
	add.s32 	%r79, %r79, 2;
$L__BB1_16:
	and.b32  	%r53, %r44, 1;
	setp.eq.b32 	%p12, %r53, 1;
	not.pred 	%p13, %p12;
	@%p13 bra 	$L__BB1_59;
	shl.b32 	%r54, %r79, 7;
	add.s32 	%r55, %r54, %r6;
	mul.wide.s32 	%rd57, %r55, 4;
	add.s64 	%rd58, %rd12, %rd57;
	ld.global.f32 	%f45, [%rd58];
	add.s64 	%rd59, %rd13, %rd57;
	ld.global.f32 	%f46, [%rd59];
	fma.rn.f32 	%f47, %f2, %f45, %f46;
	add.s64 	%rd60, %rd14, %rd57;
	st.global.f32 	[%rd60], %f47;
	bra.uni 	$L__BB1_59;
$L__BB1_18:
	setp.lt.s32 	%p14, %r44, 1;
	@%p14 bra 	$L__BB1_59;
	and.b32  	%r15, %r44, 7;
	setp.lt.u32 	%p15, %r44, 8;
	mov.b32 	%r75, 0;
	@%p15 bra 	$L__BB1_38;
	and.b32  	%r75, %r44, 2147483640;
	mov.b32 	%r74, 0;
$L__BB1_21:
	.pragma "nounroll";
	shl.b32 	%r58, %r74, 7;
	add.s32 	%r23, %r58, %r6;
	setp.ge.s32 	%p16, %r23, %r4;
	@%p16 bra 	$L__BB1_23;
	mul.wide.u32 	%rd61, %r23, 4;
	add.s64 	%rd62, %rd12, %rd61;
	ld.global.f32 	%f48, [%rd62];
	add.s64 	%rd63, %rd13, %rd61;
	ld.global.f32 	%f49, [%rd63];
	fma.rn.f32 	%f50, %f2, %f48, %f49;
	add.s64 	%rd64, %rd14, %rd61;
	st.global.f32 	[%rd64], %f50;
$L__BB1_23:
	add.s32 	%r59, %r23, 128;
	setp.ge.s32 	%p17, %r59, %r4;
	mul.wide.s32 	%rd65, %r59, 4;
	add.s64 	%rd22, %rd12, %rd65;
	add.s64 	%rd23, %rd13, %rd65;
	add.s64 	%rd24, %rd14, %rd65;
	@%p17 bra 	$L__BB1_25;
	ld.global.f32 	%f51, [%rd22];
	ld.global.f32 	%f52, [%rd23];
	fma.rn.f32 	%f53, %f2, %f51, %f52;
	st.global.f32 	[%rd24], %f53;
$L__BB1_25:
	add.s32 	%r60, %r23, 256;
	setp.ge.s32 	%p18, %r60, %r4;
	@%p18 bra 	$L__BB1_27;
	ld.global.f32 	%f54, [%rd22+512];
	ld.global.f32 	%f55, [%rd23+512];
	fma.rn.f32 	%f56, %f2, %f54, %f55;
	st.global.f32 	[%rd24+512], %f56;
$L__BB1_27:
	add.s32 	%r61, %r23, 384;
	setp.ge.s32 	%p19, %r61, %r4;
	@%p19 bra 	$L__BB1_29;
	ld.global.f32 	%f57, [%rd22+1024];
	ld.global.f32 	%f58, [%rd23+1024];
	fma.rn.f32 	%f59, %f2, %f57, %f58;
	st.global.f32 	[%rd24+1024], %f59;
$L__BB1_29:
	add.s32 	%r62, %r23, 512;
	setp.ge.s32 	%p20, %r62, %r4;
	@%p20 bra 	$L__BB1_31;
	ld.global.f32 	%f60, [%rd22+1536];
	ld.global.f32 	%f61, [%rd23+1536];
	fma.rn.f32 	%f62, %f2, %f60, %f61;
	st.global.f32 	[%rd24+1536], %f62;
$L__BB1_31:
	add.s32 	%r63, %r23, 640;
	setp.ge.s32 	%p21, %r63, %r4;
	@%p21 bra 	$L__BB1_33;
	ld.global.f32 	%f63, [%rd22+2048];
	ld.global.f32 	%f64, [%rd23+2048];
	fma.rn.f32 	%f65, %f2, %f63, %f64;
	st.global.f32 	[%rd24+2048], %f65;
$L__BB1_33:
	add.s32 	%r64, %r23, 768;
	setp.ge.s32 	%p22, %r64, %r4;
	@%p22 bra 	$L__BB1_35;
	ld.global.f32 	%f66, [%rd22+2560];
	ld.global.f32 	%f67, [%rd23+2560];
	fma.rn.f32 	%f68, %f2, %f66, %f67;
	st.global.f32 	[%rd24+2560], %f68;
$L__BB1_35:
	add.s32 	%r65, %r23, 896;
	setp.ge.s32 	%p23, %r65, %r4;
	@%p23 bra 	$L__BB1_37;
	ld.global.f32 	%f69, [%rd22+3072];
	ld.global.f32 	%f70, [%rd23+3072];
	fma.rn.f32 	%f71, %f2, %f69, %f70;
	st.global.f32 	[%rd24+3072], %f71;
$L__BB1_37:
	add.s32 	%r74, %r74, 8;
	setp.ne.s32 	%p24, %r74, %r75;
	@%p24 bra 	$L__BB1_21;
$L__BB1_38:
	setp.eq.s32 	%p25, %r15, 0;
	@%p25 bra 	$L__BB1_59;
	and.b32  	%r26, %r44, 3;
	setp.lt.u32 	%p26, %r15, 4;
	@%p26 bra 	$L__BB1_49;
	shl.b32 	%r66, %r75, 7;
	add.s32 	%r27, %r66, %r6;
	setp.ge.s32 	%p27, %r27, %r4;
	@%p27 bra 	$L__BB1_42;
	mul.wide.s32 	%rd66, %r27, 4;
	add.s64 	%rd67, %rd12, %rd66;
	ld.global.f32 	%f72, [%rd67];
	add.s64 	%rd68, %rd13, %rd66;
	ld.global.f32 	%f73, [%rd68];
	fma.rn.f32 	%f74, %f2, %f72, %f73;
	add.s64 	%rd69, %rd14, %rd66;
	st.global.f32 	[%rd69], %f74;
$L__BB1_42:
	add.s32 	%r28, %r27, 128;
	setp.ge.s32 	%p28, %r28, %r4;
	@%p28 bra 	$L__BB1_44;
	mul.wide.s32 	%rd70, %r28, 4;
	add.s64 	%rd71, %rd12, %rd70;
	ld.global.f32 	%f75, [%rd71];
	add.s64 	%rd72, %rd13, %rd70;
	ld.global.f32 	%f76, [%rd72];
	fma.rn.f32 	%f77, %f2, %f75, %f76;
	add.s64 	%rd73, %rd14, %rd70;
	st.global.f32 	[%rd73], %f77;
$L__BB1_44:
	add.s32 	%r29, %r27, 256;
	setp.ge.s32 	%p29, %r29, %r4;
	@%p29 bra 	$L__BB1_46;
	mul.wide.s32 	%rd74, %r29, 4;
	add.s64 	%rd75, %rd12, %rd74;
	ld.global.f32 	%f78, [%rd75];
	add.s64 	%rd76, %rd13, %rd74;
	ld.global.f32 	%f79, [%rd76];
	fma.rn.f32 	%f80, %f2, %f78, %f79;
	add.s64 	%rd77, %rd14, %rd74;
	st.global.f32 	[%rd77], %f80;
$L__BB1_46:
	add.s32 	%r30, %r27, 384;
	setp.ge.s32 	%p30, %r30, %r4;
	@%p30 bra 	$L__BB1_48;
	mul.wide.s32 	%rd78, %r30, 4;
	add.s64 	%rd79, %rd12, %rd78;
	ld.global.f32 	%f81, [%rd79];
	add.s64 	%rd80, %rd13, %rd78;
	ld.global.f32 	%f82, [%rd80];
	fma.rn.f32 	%f83, %f2, %f81, %f82;
	add.s64 	%rd81, %rd14, %rd78;
	st.global.f32 	[%rd81], %f83;
$L__BB1_48:
	add.s32 	%r75, %r75, 4;
$L__BB1_49:
	setp.eq.s32 	%p31, %r26, 0;
	@%p31 bra 	$L__BB1_59;
	setp.eq.s32 	%p32, %r26, 1;
	@%p32 bra 	$L__BB1_56;
	shl.b32 	%r67, %r75, 7;
	add.s32 	%r33, %r67, %r6;
	setp.ge.s32 	%p33, %r33, %r4;
	@%p33 bra 	$L__BB1_53;
	mul.wide.s32 	%rd82, %r33, 4;
	add.s64 	%rd83, %rd12, %rd82;
	ld.global.f32 	%f84, [%rd83];
	add.s64 	%rd84, %rd13, %rd82;
	ld.global.f32 	%f85, [%rd84];
	fma.rn.f32 	%f86, %f2, %f84, %f85;
	add.s64 	%rd85, %rd14, %rd82;
	st.global.f32 	[%rd85], %f86;
$L__BB1_53:
	add.s32 	%r34, %r33, 128;
	setp.ge.s32 	%p34, %r34, %r4;
	@%p34 bra 	$L__BB1_55;
	mul.wide.s32 	%rd86, %r34, 4;
	add.s64 	%rd87, %rd12, %rd86;
	ld.global.f32 	%f87, [%rd87];
	add.s64 	%rd88, %rd13, %rd86;
	ld.global.f32 	%f88, [%rd88];
	fma.rn.f32 	%f89, %f2, %f87, %f88;
	add.s64 	%rd89, %rd14, %rd86;
	st.global.f32 	[%rd89], %f89;
$L__BB1_55:
	add.s32 	%r75, %r75, 2;
$L__BB1_56:
	and.b32  	%r68, %r44, 1;
	setp.eq.b32 	%p35, %r68, 1;
	not.pred 	%p36, %p35;
	@%p36 bra 	$L__BB1_59;
	shl.b32 	%r69, %r75, 7;
	add.s32 	%r37, %r69, %r6;
	setp.ge.s32 	%p37, %r37, %r4;
	@%p37 bra 	$L__BB1_59;
	mul.wide.s32 	%rd90, %r37, 4;
	add.s64 	%rd91, %rd12, %rd90;
	ld.global.f32 	%f90, [%rd91];
	add.s64 	%rd92, %rd13, %rd90;
	ld.global.f32 	%f91, [%rd92];
	fma.rn.f32 	%f92, %f2, %f90, %f91;
	add.s64 	%rd93, %rd14, %rd90;
	st.global.f32 	[%rd93], %f92;
$L__BB1_59:
	ret;

}
	// .globl	_ZN3cub18CUB_300001_SM_10006detail9transform16transform_kernelINS2_10policy_hubILb1EN4cuda3std3__45tupleIJN6thrust24THRUST_300001_SM_1000_NS6detail15normal_iteratorINSA_10device_ptrIfEEEESF_EEEE10policy1000El13saxpy_functorSF_JPfSK_EEEvT0_iT1_T2_DpNS2_10kernel_argIT3_EE
.visible .entry _ZN3cub18CUB_300001_SM_10006detail9transform16transform_kernelINS2_10policy_hubILb1EN4cuda3std3__45tupleIJN6thrust24THRUST_300001_SM_1000_NS6detail15normal_iteratorINSA_10device_ptrIfEEEESF_EEEE10policy1000El13saxpy_functorSF_JPfSK_EEEvT0_iT1_T2_DpNS2_10kernel_argIT3_EE(
	.param .u64 _ZN3cub18CUB_300001_SM_10006detail9transform16transform_kernelINS2_10policy_hubILb1EN4cuda3std3__45tupleIJN6thrust24THRUST_300001_SM_1000_NS6detail15normal_iteratorINSA_10device_ptrIfEEEESF_EEEE10policy1000El13saxpy_functorSF_JPfSK_EEEvT0_iT1_T2_DpNS2_10kernel_argIT3_EE_param_0,
	.param .u32 _ZN3cub18CUB_300001_SM_10006detail9transform16transform_kernelINS2_10policy_hubILb1EN4cuda3std3__45tupleIJN6thrust24THRUST_300001_SM_1000_NS6detail15normal_iteratorINSA_10device_ptrIfEEEESF_EEEE10policy1000El13saxpy_functorSF_JPfSK_EEEvT0_iT1_T2_DpNS2_10kernel_argIT3_EE_param_1,
	.param .align 4 .b8 _ZN3cub18CUB_300001_SM_10006detail9transform16transform_kernelINS2_10policy_hubILb1EN4cuda3std3__45tupleIJN6thrust24THRUST_300001_SM_1000_NS6detail15normal_iteratorINSA_10device_ptrIfEEEESF_EEEE10policy1000El13saxpy_functorSF_JPfSK_EEEvT0_iT1_T2_DpNS2_10kernel_argIT3_EE_param_2[4],
	.param .align 8 .b8 _ZN3cub18CUB_300001_SM_10006detail9transform16transform_kernelINS2_10policy_hubILb1EN4cuda3std3__45tupleIJN6thrust24THRUST_300001_SM_1000_NS6detail15normal_iteratorINSA_10device_ptrIfEEEESF_EEEE10policy1000El13saxpy_functorSF_JPfSK_EEEvT0_iT1_T2_DpNS2_10kernel_argIT3_EE_param_3[8],
	.param .align 8 .b8 _ZN3cub18CUB_300001_SM_10006detail9transform16transform_kernelINS2_10policy_hubILb1EN4cuda3std3__45tupleIJN6thrust24THRUST_300001_SM_1000_NS6detail15normal_iteratorINSA_10device_ptrIfEEEESF_EEEE10policy1000El13saxpy_functorSF_JPfSK_EEEvT0_iT1_T2_DpNS2_10kernel_argIT3_EE_param_4[16],
	.param .align 8 .b8 _ZN3cub18CUB_300001_SM_10006detail9transform16transform_kernelINS2_10policy_hubILb1EN4cuda3std3__45tupleIJN6thrust24THRUST_300001_SM_1000_NS6detail15normal_iteratorINSA_10device_ptrIfEEEESF_EEEE10policy1000El13saxpy_functorSF_JPfSK_EEEvT0_iT1_T2_DpNS2_10kernel_argIT3_EE_param_5[16]
)
.maxntid 128
{
	.reg .pred 	%p<38>;
	.reg .b32 	%r<78>;
	.reg .b32 	%f<93>;
	.reg .b64 	%rd<103>;

	ld.param.f32 	%f2, [_ZN3cub18CUB_300001_SM_10006detail9transform16transform_kernelINS2_10policy_hubILb1EN4cuda3std3__45tupleIJN6thrust24THRUST_300001_SM_1000_NS6detail15normal_iteratorINSA_10device_ptrIfEEEESF_EEEE10policy1000El13saxpy_functorSF_JPfSK_EEEvT0_iT1_T2_DpNS2_10kernel_argIT3_EE_param_2];
	ld.param.u64 	%rd30, [_ZN3cub18CUB_300001_SM_10006detail9transform16transform_kernelINS2_10policy_hubILb1EN4cuda3std3__45tupleIJN6thrust24THRUST_300001_SM_1000_NS6detail15normal_iteratorINSA_10device_ptrIfEEEESF_EEEE10policy1000El13saxpy_functorSF_JPfSK_EEEvT0_iT1_T2_DpNS2_10kernel_argIT3_EE_param_0];
	ld.param.u64 	%rd28, [_ZN3cub18CUB_300001_SM_10006detail9transform16transform_kernelINS2_10policy_hubILb1EN4cuda3std3__45tupleIJN6thrust24THRUST_300001_SM_1000_NS6detail15normal_iteratorINSA_10device_ptrIfEEEESF_EEEE10policy1000El13saxpy_functorSF_JPfSK_EEEvT0_iT1_T2_DpNS2_10kernel_argIT3_EE_param_5];
	ld.param.u64 	%rd26, [_ZN3cub18CUB_300001_SM_10006detail9transform16transform_kernelINS2_10policy_hubILb1EN4cuda3std3__45tupleIJN6thrust24THRUST_300001_SM_1000_NS6detail15normal_iteratorINSA_10device_ptrIfEEEESF_EEEE10policy1000El13saxpy_functorSF_JPfSK_EEEvT0_iT1_T2_DpNS2_10kernel_argIT3_EE_param_4];
	ld.param.u64 	%rd31, [_ZN3cub18CUB_300001_SM_10006detail9transform16transform_kernelINS2_10policy_hubILb1EN4cuda3std3__45tupleIJN6thrust24THRUST_300001_SM_1000_NS6detail15normal_iteratorINSA_10device_ptrIfEEEESF_EEEE10policy1000El13saxpy_functorSF_JPfSK_EEEvT0_iT1_T2_DpNS2_10kernel_argIT3_EE_param_3];
	ld.param.u32 	%r42, [_ZN3cub18CUB_300001_SM_10006detail9transform16transform_kernelINS2_10policy_hubILb1EN4cuda3std3__45tupleIJN6thrust24THRUST_300001_SM_1000_NS6detail15normal_iteratorINSA_10device_ptrIfEEEESF_EEEE10policy1000El13saxpy_functorSF_JPfSK_EEEvT0_iT1_T2_DpNS2_10kernel_argIT3_EE_param_1];
	cvta.to.global.u64 	%rd1, %rd31;
	cvta.to.global.u64 	%rd2, %rd26;
	cvta.to.global.u64 	%rd3, %rd28;
	shl.b32 	%r1, %r42, 7;
	mov.u32 	%r43, %ctaid.x;
	cvt.u64.u32 	%rd32, %r43;
	cvt.s64.s32 	%rd33, %r1;
	mul.lo.s64 	%rd4, %rd33, %rd32;
	sub.s64 	%rd34, %rd30, %rd4;
	min.s64 	%rd35, %rd34, %rd33;
	cvt.u32.u64 	%r2, %rd35;
	shl.b32 	%r3, %r2, 2;
	mov.u32 	%r4, %tid.x;
	shl.b32 	%r68, %r4, 7;
	setp.ge.s32 	%p1, %r68, %r3;
	@%p1 bra 	$L__BB2_5;
	shl.b64 	%rd5, %rd4, 2;
	add.s64 	%rd36, %rd2, %rd5;
	mul.wide.u32 	%rd6, %r4, 128;
	add.s64 	%rd100, %rd36, %rd6;
	mov.u32 	%r67, %r68;
$L__BB2_2:
	.pragma "nounroll";
	// begin inline asm
	prefetch.global.L2 [%rd100];
	// end inline asm
	add.s32 	%r67, %r67, 16384;
	add.s64 	%rd100, %rd100, 16384;
	setp.lt.s32 	%p2, %r67, %r3;
	@%p2 bra 	$L__BB2_2;
	add.s64 	%rd38, %rd3, %rd5;
	add.s64 	%rd101, %rd38, %rd6;
$L__BB2_4:
	.pragma "nounroll";
	// begin inline asm
	prefetch.global.L2 [%rd101];
	// end inline asm
	add.s32 	%r68, %r68, 16384;
	add.s64 	%rd101, %rd101, 16384;
	setp.lt.s32 	%p3, %r68, %r3;
	@%p3 bra 	$L__BB2_4;
$L__BB2_5:
	shl.b64 	%rd102, %rd4, 2;
	add.s64 	%rd13, %rd2, %rd102;
	add.s64 	%rd14, %rd3, %rd102;
	add.s64 	%rd15, %rd1, %rd102;
	setp.eq.s32 	%p4, %r1, %r2;
	@%p4 bra 	$L__BB2_47;
	setp.lt.s32 	%p5, %r42, 1;
	@%p5 bra 	$L__BB2_59;
	and.b32  	%r10, %r42, 7;
	setp.lt.u32 	%p6, %r42, 8;
	mov.b32 	%r75, 0;
	@%p6 bra 	$L__BB2_26;
	and.b32  	%r75, %r42, 2147483640;
	mov.b32 	%r71, 0;
$L__BB2_9:
	.pragma "nounroll";
	shl.b32 	%r46, %r71, 7;
	add.s32 	%r21, %r46, %r4;
	setp.ge.s32 	%p7, %r21, %r2;
	@%p7 bra 	$L__BB2_11;
	mul.wide.u32 	%rd41, %r21, 4;
	add.s64 	%rd42, %rd13, %rd41;
	ld.global.f32 	%f3, [%rd42];
	add.s64 	%rd43, %rd14, %rd41;
	ld.global.f32 	%f4, [%rd43];
	fma.rn.f32 	%f5, %f2, %f3, %f4;
	add.s64 	%rd44, %rd15, %rd41;
	st.global.f32 	[%rd44], %f5;
$L__BB2_11:
	add.s32 	%r47, %r21, 128;
	setp.ge.s32 	%p8, %r47, %r2;
	mul.wide.s32 	%rd45, %r47, 4;
	add.s64 	%rd23, %rd13, %rd45;
	add.s64 	%rd24, %rd14, %rd45;
	add.s64 	%rd25, %rd15, %rd45;
	@%p8 bra 	$L__BB2_13;
	ld.global.f32 	%f6, [%rd23];
	ld.global.f32 	%f7, [%rd24];
	fma.rn.f32 	%f8, %f2, %f6, %f7;
	st.global.f32 	[%rd25], %f8;
$L__BB2_13:
	add.s32 	%r48, %r21, 256;
	setp.ge.s32 	%p9, %r48, %r2;
	@%p9 bra 	$L__BB2_15;
	ld.global.f32 	%f9, [%rd23+512];
	ld.global.f32 	%f10, [%rd24+512];
	fma.rn.f32 	%f11, %f2, %f9, %f10;
	st.global.f32 	[%rd25+512], %f11;
$L__BB2_15:
	add.s32 	%r49, %r21, 384;
	setp.ge.s32 	%p10, %r49, %r2;
	@%p10 bra 	$L__BB2_17;
	ld.global.f32 	%f12, [%rd23+1024];
	ld.global.f32 	%f13, [%rd24+1024];
	fma.rn.f32 	%f14, %f2, %f12, %f13;
	st.global.f32 	[%rd25+1024], %f14;
$L__BB2_17:
	add.s32 	%r50, %r21, 512;
	setp.ge.s32 	%p11, %r50, %r2;
	@%p11 bra 	$L__BB2_19;
	ld.global.f32 	%f15, [%rd23+1536];
	ld.global.f32 	%f16, [%rd24+1536];
	fma.rn.f32 	%f17, %f2, %f15, %f16;
	st.global.f32 	[%rd25+1536], %f17;
$L__BB2_19:
	add.s32 	%r51, %r21, 640;
	setp.ge.s32 	%p12, %r51, %r2;
	@%p12 bra 	$L__BB2_21;
	ld.global.f32 	%f18, [%rd23+2048];
	ld.global.f32 	%f19, [%rd24+2048];
	fma.rn.f32 	%f20, %f2, %f18, %f19;
	st.global.f32 	[%rd25+2048], %f20;
$L__BB2_21:
	add.s32 	%r52, %r21, 768;
	setp.ge.s32 	%p13, %r52, %r2;
	@%p13 bra 	$L__BB2_23;
	ld.global.f32 	%f21, [%rd23+2560];
	ld.global.f32 	%f22, [%rd24+2560];
	fma.rn.f32 	%f23, %f2, %f21, %f22;
	st.global.f32 	[%rd25+2560], %f23;
$L__BB2_23:
	add.s32 	%r53, %r21, 896;
	setp.ge.s32 	%p14, %r53, %r2;
	@%p14 bra 	$L__BB2_25;
	ld.global.f32 	%f24, [%rd23+3072];
	ld.global.f32 	%f25, [%rd24+3072];
	fma.rn.f32 	%f26, %f2, %f24, %f25;
	st.global.f32 	[%rd25+3072], %f26;
$L__BB2_25:
	add.s32 	%r71, %r71, 8;
	setp.eq.s32 	%p15, %r71, %r75;
	@%p15 bra 	$L__BB2_26;
	bra.uni 	$L__BB2_9;
$L__BB2_26:
	setp.eq.s32 	%p16, %r10, 0;
	@%p16 bra 	$L__BB2_59;
	and.b32  	%r30, %r42, 3;
	setp.lt.u32 	%p17, %r10, 4;
	@%p17 bra 	$L__BB2_37;
	shl.b32 	%r54, %r75, 7;
	add.s32 	%r31, %r54, %r4;
	setp.ge.s32 	%p18, %r31, %r2;
	@%p18 bra 	$L__BB2_30;
	mul.wide.s32 	%rd46, %r31, 4;
	add.s64 	%rd47, %rd13, %rd46;
	ld.global.f32 	%f27, [%rd47];
	add.s64 	%rd48, %rd14, %rd46;
	ld.global.f32 	%f28, [%rd48];
	fma.rn.f32 	%f29, %f2, %f27, %f28;
	add.s64 	%rd49, %rd15, %rd46;
	st.global.f32 	[%rd49], %f29;
$L__BB2_30:
	add.s32 	%r32, %r31, 128;
	setp.ge.s32 	%p19, %r32, %r2;
	@%p19 bra 	$L__BB2_32;
	mul.wide.s32 	%rd50, %r32, 4;
	add.s64 	%rd51, %rd13, %rd50;
	ld.global.f32 	%f30, [%rd51];
	add.s64 	%rd52, %rd14, %rd50;
	ld.global.f32 	%f31, [%rd52];
	fma.rn.f32 	%f32, %f2, %f30, %f31;
	add.s64 	%rd53, %rd15, %rd50;
	st.global.f32 	[%rd53], %f32;
$L__BB2_32:
	add.s32 	%r33, %r31, 256;
	setp.ge.s32 	%p20, %r33, %r2;
	@%p20 bra 	$L__BB2_34;
	mul.wide.s32 	%rd54, %r33, 4;
	add.s64 	%rd55, %rd13, %rd54;
	ld.global.f32 	%f33, [%rd55];
	add.s64 	%rd56, %rd14, %rd54;
	ld.global.f32 	%f34, [%rd56];
	fma.rn.f32 	%f35, %f2, %f33, %f34;
	add.s64 	%rd57, %rd15, %rd54;
	st.global.f32 	[%rd57], %f35;
$L__BB2_34:
	add.s32 	%r34, %r31, 384;
	setp.ge.s32 	%p21, %r34, %r2;
	@%p21 bra 	$L__BB2_36;
	mul.wide.s32 	%rd58, %r34, 4;
	add.s64 	%rd59, %rd13, %rd58;
	ld.global.f32 	%f36, [%rd59];
	add.s64 	%rd60, %rd14, %rd58;
	ld.global.f32 	%f37, [%rd60];
	fma.rn.f32 	%f38, %f2, %f36, %f37;
	add.s64 	%rd61, %rd15, %rd58;
	st.global.f32 	[%rd61], %f38;
$L__BB2_36:
	add.s32 	%r75, %r75, 4;
$L__BB2_37:
	setp.eq.s32 	%p22, %r30, 0;
	@%p22 bra 	$L__BB2_59;
	setp.eq.s32 	%p23, %r30, 1;
	@%p23 bra 	$L__BB2_44;
	shl.b32 	%r55, %r75, 7;
	add.s32 	%r37, %r55, %r4;
	setp.ge.s32 	%p24, %r37, %r2;
	@%p24 bra 	$L__BB2_41;
	mul.wide.s32 	%rd62, %r37, 4;
	add.s64 	%rd63, %rd13, %rd62;
	ld.global.f32 	%f39, [%rd63];
	add.s64 	%rd64, %rd14, %rd62;
	ld.global.f32 	%f40, [%rd64];
	fma.rn.f32 	%f41, %f2, %f39, %f40;
	add.s64 	%rd65, %rd15, %rd62;
	st.global.f32 	[%rd65], %f41;
$L__BB2_41:
	add.s32 	%r38, %r37, 128;
	setp.ge.s32 	%p25, %r38, %r2;
	@%p25 bra 	$L__BB2_43;
	mul.wide.s32 	%rd66, %r38, 4;
	add.s64 	%rd67, %rd13, %rd66;
	ld.global.f32 	%f42, [%rd67];
	add.s64 	%rd68, %rd14, %rd66;
	ld.global.f32 	%f43, [%rd68];
	fma.rn.f32 	%f44, %f2, %f42, %f43;
	add.s64 	%rd69, %rd15, %rd66;
	st.global.f32 	[%rd69], %f44;
$L__BB2_43:
	add.s32 	%r75, %r75, 2;
$L__BB2_44:
	and.b32  	%r56, %r42, 1;
	setp.eq.b32 	%p26, %r56, 1;
	not.pred 	%p27, %p26;
	@%p27 bra 	$L__BB2_59;
	shl.b32 	%r57, %r75, 7;
	add.s32 	%r41, %r57, %r4;
	setp.ge.s32 	%p28, %r41, %r2;
	@%p28 bra 	$L__BB2_59;
	mul.wide.s32 	%rd70, %r41, 4;
	add.s64 	%rd71, %rd13, %rd70;
	ld.global.f32 	%f45, [%rd71];
	add.s64 	%rd72, %rd14, %rd70;
	ld.global.f32 	%f46, [%rd72];
	fma.rn.f32 	%f47, %f2, %f45, %f46;
	add.s64 	%rd73, %rd15, %rd70;
	st.global.f32 	[%rd73], %f47;
	bra.uni 	$L__BB2_59;
$L__BB2_47:
	setp.lt.s32 	%p29, %r42, 1;
	@%p29 bra 	$L__BB2_59;
	and.b32  	%r12, %r42, 7;
	setp.lt.u32 	%p30, %r42, 8;
	mov.b32 	%r73, 0;
	@%p30 bra 	$L__BB2_51;
	and.b32  	%r59, %r42, 2147483640;
	neg.s32 	%r70, %r59;
	mul.wide.u32 	%rd74, %r4, 4;
	add.s64 	%rd16, %rd1, %rd74;
	add.s64 	%rd75, %rd102, 1536;
	add.s64 	%rd18, %rd2, %rd75;
	add.s32 	%r69, %r4, 128;
	add.s64 	%rd19, %rd3, %rd75;
	add.s64 	%rd20, %rd1, %rd75;
$L__BB2_50:
	.pragma "nounroll";
	and.b32  	%r73, %r42, 2147483640;
	mul.wide.s32 	%rd76, %r69, 4;
	add.s64 	%rd77, %rd18, %rd76;
	add.s64 	%rd78, %rd19, %rd76;
	add.s64 	%rd79, %rd20, %rd76;
	cvta.to.global.u64 	%rd80, %rd26;
	mul.wide.u32 	%rd81, %r4, 4;
	add.s64 	%rd82, %rd80, %rd81;
	add.s64 	%rd83, %rd82, %rd102;
	ld.global.f32 	%f48, [%rd83];
	cvta.to.global.u64 	%rd84, %rd28;
	add.s64 	%rd85, %rd84, %rd81;
	add.s64 	%rd86, %rd85, %rd102;
	ld.global.f32 	%f49, [%rd86];
	fma.rn.f32 	%f50, %f2, %f48, %f49;
	add.s64 	%rd87, %rd16, %rd102;
	st.global.f32 	[%rd87], %f50;
	ld.global.f32 	%f51, [%rd77+-1536];
	ld.global.f32 	%f52, [%rd78+-1536];
	fma.rn.f32 	%f53, %f2, %f51, %f52;
	st.global.f32 	[%rd79+-1536], %f53;
	ld.global.f32 	%f54, [%rd77+-1024];
	ld.global.f32 	%f55, [%rd78+-1024];
	fma.rn.f32 	%f56, %f2, %f54, %f55;
	st.global.f32 	[%rd79+-1024], %f56;
	ld.global.f32 	%f57, [%rd77+-512];
	ld.global.f32 	%f58, [%rd78+-512];
	fma.rn.f32 	%f59, %f2, %f57, %f58;
	st.global.f32 	[%rd79+-512], %f59;
	ld.global.f32 	%f60, [%rd77];
	ld.global.f32 	%f61, [%rd78];
	fma.rn.f32 	%f62, %f2, %f60, %f61;
	st.global.f32 	[%rd79], %f62;
	ld.global.f32 	%f63, [%rd77+512];
	ld.global.f32 	%f64, [%rd78+512];
	fma.rn.f32 	%f65, %f2, %f63, %f64;
	st.global.f32 	[%rd79+512], %f65;
	ld.global.f32 	%f66, [%rd77+1024];
	ld.global.f32 	%f67, [%rd78+1024];
	fma.rn.f32 	%f68, %f2, %f66, %f67;
	st.global.f32 	[%rd79+1024], %f68;
	ld.global.f32 	%f69, [%rd77+1536];
	ld.global.f32 	%f70, [%rd78+1536];
	fma.rn.f32 	%f71, %f2, %f69, %f70;
	st.global.f32 	[%rd79+1536], %f71;
	add.s32 	%r70, %r70, 8;
	add.s64 	%rd102, %rd102, 4096;
	add.s32 	%r69, %r69, 1024;
	setp.eq.s32 	%p31, %r70, 0;
	@%p31 bra 	$L__BB2_51;
	bra.uni 	$L__BB2_50;
$L__BB2_51:
	setp.eq.s32 	%p32, %r12, 0;
	@%p32 bra 	$L__BB2_59;
	and.b32  	%r24, %r42, 3;
	setp.lt.u32 	%p33, %r12, 4;
	@%p33 bra 	$L__BB2_54;
	shl.b32 	%r60, %r73, 7;
	add.s32 	%r61, %r60, %r4;
	mul.wide.s32 	%rd88, %r61, 4;
	add.s64 	%rd89, %rd13, %rd88;
	ld.global.f32 	%f72, [%rd89];
	add.s64 	%rd90, %rd14, %rd88;
	ld.global.f32 	%f73, [%rd90];
	fma.rn.f32 	%f74, %f2, %f72, %f73;
	add.s64 	%rd91, %rd15, %rd88;
	st.global.f32 	[%rd91], %f74;
	ld.global.f32 	%f75, [%rd89+512];
	ld.global.f32 	%f76, [%rd90+512];
	fma.rn.f32 	%f77, %f2, %f75, %f76;
	st.global.f32 	[%rd91+512], %f77;
	ld.global.f32 	%f78, [%rd89+1024];
	ld.global.f32 	%f79, [%rd90+1024];
	fma.rn.f32 	%f80, %f2, %f78, %f79;
	st.global.f32 	[%rd91+1024], %f80;
	ld.global.f32 	%f81, [%rd89+1536];
	ld.global.f32 	%f82, [%rd90+1536];
	fma.rn.f32 	%f83, %f2, %f81, %f82;
	st.global.f32 	[%rd91+1536], %f83;
	add.s32 	%r73, %r73, 4;
$L__BB2_54:
	setp.eq.s32 	%p34, %r24, 0;
	@%p34 bra 	$L__BB2_59;
	setp.eq.s32 	%p35, %r24, 1;
	@%p35 bra 	$L__BB2_57;
	shl.b32 	%r62, %r73, 7;
	add.s32 	%r63, %r62, %r4;
	mul.wide.s32 	%rd92, %r63, 4;
	add.s64 	%rd93, %rd13, %rd92;
	ld.global.f32 	%f84, [%rd93];
	add.s64 	%rd94, %rd14, %rd92;
	ld.global.f32 	%f85, [%rd94];
	fma.rn.f32 	%f86, %f2, %f84, %f85;
	add.s64 	%rd95, %rd15, %rd92;
	st.global.f32 	[%rd95], %f86;
	ld.global.f32 	%f87, [%rd93+512];
	ld.global.f32 	%f88, [%rd94+512];
	fma.rn.f32 	%f89, %f2, %f87, %f88;
	st.global.f32 	[%rd95+512], %f89;
	add.s32 	%r73, %r73, 2;
$L__BB2_57:
	and.b32  	%r64, %r42, 1;
	setp.eq.b32 	%p36, %r64, 1;
	not.pred 	%p37, %p36;
	@%p37 bra 	$L__BB2_59;
	shl.b32 	%r65, %r73, 7;
	add.s32 	%r66, %r65, %r4;
	mul.wide.s32 	%rd96, %r66, 4;
	add.s64 	%rd97, %rd13, %rd96;
	ld.global.f32 	%f90, [%rd97];
	add.s64 	%rd98, %rd14, %rd96;
	ld.global.f32 	%f91, [%rd98];
	fma.rn.f32 	%f92, %f2, %f90, %f91;
	add.s64 	%rd99, %rd15, %rd96;
	st.global.f32 	[%rd99], %f92;
$L__BB2_59:
	ret;

}


// ===== COMPILED SASS (sm_100) =====

	.target	sm_100

	.elftype	@"ET_EXEC"


//--------------------- .note.nv.tkinfo           --------------------------
	.section	.note.nv.tkinfo,"",@"SHT_NOTE"
	.sectionflags	@"SHF_NOTE_NV_TKINFO"
	.tkinfo
        /*0018*/ 	.word	0x00000002
        /*0030*/ 	.string	""
        /*0030*/ 	.string	"ptxas"
        /*0030*/ 	.string	"Cuda compilation tools, release 13.0, V13.0.88"
        /*0030*/ 	.string	"Build cuda_13.0.r13.0/compiler.36424714_0"
        /*0030*/ 	.string	"-arch sm_100 -m 64 "



//--------------------- .note.nv.cuinfo           --------------------------
	.section	.note.nv.cuinfo,"",@"SHT_NOTE"
	.sectionflags	@"SHF_NOTE_NV_CUINFO"
        /*0018*/ 	.short	0x0002
        /*001a*/ 	.short	0x0064
        /*001c*/ 	.short	0x0082
	.zero		2


//--------------------- .nv.info                  --------------------------
	.section	.nv.info,"",@"SHT_CUDA_INFO"
	.align	4


	//----- nvinfo : EIATTR_REGCOUNT
	.align		4
        /*0000*/ 	.byte	0x04, 0x2f
        /*0002*/ 	.short	(.L_44 - .L_43)
	.align		4
.L_43:
        /*0004*/ 	.word	index@(_ZN3cub18CUB_300001_SM_10006detail11EmptyKernelIvEEvv)
        /*0008*/ 	.word	0x00000004


	//----- nvinfo : EIATTR_FRAME_SIZE
	.align		4
.L_44:
        /*000c*/ 	.byte	0x04, 0x11
        /*000e*/ 	.short	(.L_46 - .L_45)
	.align		4
.L_45:
        /*0010*/ 	.word	index@(_ZN3cub18CUB_300001_SM_10006detail11EmptyKernelIvEEvv)
        /*0014*/ 	.word	0x00000000


	//----- nvinfo : EIATTR_REGCOUNT
	.align		4
.L_46:
        /*0018*/ 	.byte	0x04, 0x2f
        /*001a*/ 	.short	(.L_48 - .L_47)
	.align		4
.L_47:
        /*001c*/ 	.word	index@(_ZN3cub18CUB_300001_SM_10006detail9transform16transform_kernelINS2_10policy_hubILb1EN4cuda3std3__45tupleIJN6thrust24THRUST_300001_SM_1000_NS6detail15normal_iteratorINSA_10device_ptrIfEEEESF_EEEE10policy1000Ei13saxpy_functorSF_JPfSK_EEEvT0_iT1_T2_DpNS2_10kernel_argIT3_EE)
        /*0020*/ 	.word	0x0000001e


	//----- nvinfo : EIATTR_FRAME_SIZE
	.align		4
.L_48:
        /*0024*/ 	.byte	0x04, 0x11
        /*0026*/ 	.short	(.L_50 - .L_49)
	.align		4
.L_49:
        /*0028*/ 	.word	index@(_ZN3cub18CUB_300001_SM_10006detail9transform16transform_kernelINS2_10policy_hubILb1EN4cuda3std3__45tupleIJN6thrust24THRUST_300001_SM_1000_NS6detail15normal_iteratorINSA_10device_ptrIfEEEESF_EEEE10policy1000Ei13saxpy_functorSF_JPfSK_EEEvT0_iT1_T2_DpNS2_10kernel_argIT3_EE)
        /*002c*/ 	.word	0x00000000


	//----- nvinfo : EIATTR_REGCOUNT
	.align		4
.L_50:
        /*0030*/ 	.byte	0x04, 0x2f
        /*0032*/ 	.short	(.L_52 - .L_51)
	.align		4
.L_51:
        /*0034*/ 	.word	index@(_ZN3cub18CUB_300001_SM_10006detail9transform16transform_kernelINS2_10policy_hubILb1EN4cuda3std3__45tupleIJN6thrust24THRUST_300001_SM_1000_NS6detail15normal_iteratorINSA_10device_ptrIfEEEESF_EEEE10policy1000El13saxpy_functorSF_JPfSK_EEEvT0_iT1_T2_DpNS2_10kernel_argIT3_EE)
        /*0038*/ 	.word	0x00000020


	//----- nvinfo : EIATTR_FRAME_SIZE
	.align		4
.L_52:
        /*003c*/ 	.byte	0x04, 0x11
        /*003e*/ 	.short	(.L_54 - .L_53)
	.align		4
.L_53:
        /*0040*/ 	.word	index@(_ZN3cub18CUB_300001_SM_10006detail9transform16transform_kernelINS2_10policy_hubILb1EN4cuda3std3__45tupleIJN6thrust24THRUST_300001_SM_1000_NS6detail15normal_iteratorINSA_10device_ptrIfEEEESF_EEEE10policy1000El13saxpy_functorSF_JPfSK_EEEvT0_iT1_T2_DpNS2_10kernel_argIT3_EE)
        /*0044*/ 	.word	0x00000000


	//----- nvinfo : EIATTR_MIN_STACK_SIZE
	.align		4
.L_54:
        /*0048*/ 	.byte	0x04, 0x12
        /*004a*/ 	.short	(.L_56 - .L_55)
	.align		4
.L_55:
        /*004c*/ 	.word	index@(_ZN3cub18CUB_300001_SM_10006detail9transform16transform_kernelINS2_10policy_hubILb1EN4cuda3std3__45tupleIJN6thrust24THRUST_300001_SM_1000_NS6detail15normal_iteratorINSA_10device_ptrIfEEEESF_EEEE10policy1000El13saxpy_functorSF_JPfSK_EEEvT0_iT1_T2_DpNS2_10kernel_argIT3_EE)
        /*0050*/ 	.word	0x00000000


	//----- nvinfo : EIATTR_MIN_STACK_SIZE
	.align		4
.L_56:
        /*0054*/ 	.byte	0x04, 0x12
        /*0056*/ 	.short	(.L_58 - .L_57)
	.align		4
.L_57:
        /*0058*/ 	.word	index@(_ZN3cub18CUB_300001_SM_10006detail9transform16transform_kernelINS2_10policy_hubILb1EN4cuda3std3__45tupleIJN6thrust24THRUST_300001_SM_1000_NS6detail15normal_iteratorINSA_10device_ptrIfEEEESF_EEEE10policy1000Ei13saxpy_functorSF_JPfSK_EEEvT0_iT1_T2_DpNS2_10kernel_argIT3_EE)
        /*005c*/ 	.word	0x00000000


	//----- nvinfo : EIATTR_MIN_STACK_SIZE
	.align		4
.L_58:
        /*0060*/ 	.byte	0x04, 0x12
        /*0062*/ 	.short	(.L_60 - .L_59)
	.align		4
.L_59:
        /*0064*/ 	.word	index@(_ZN3cub18CUB_300001_SM_10006detail11EmptyKernelIvEEvv)
        /*0068*/ 	.word	0x00000000
.L_60:


//--------------------- .nv.compat                --------------------------
	.section	.nv.compat,"",@"SHT_CUDA_COMPAT_INFO"
	.align	4
        /*0000*/ 	.byte	0x02, 0x09, 0x00, 0x00, 0x02, 0x02, 0x01, 0x00, 0x02, 0x05, 0x05, 0x00, 0x03, 0x07, 0x01, 0x01
        /*0010*/ 	.byte	0x02, 0x03, 0x00, 0x00, 0x02, 0x06, 0x01, 0x00, 0x04, 0x0b, 0x08, 0x00, 0x09, 0x00, 0x00, 0x00
        /*0020*/ 	.byte	0x00, 0x00, 0x00, 0x00


//--------------------- .nv.info._ZN3cub18CUB_300001_SM_10006detail9transform16transform_kernelINS2_10policy_hubILb1EN4cuda3std3__45tupleIJN6thrust24THRUST_300001_SM_1000_NS6detail15normal_iteratorINSA_10device_ptrIfEEEESF_EEEE10policy1000El13saxpy_functorSF_JPfSK_EEEvT0_iT1_T2_DpNS2_10kernel_argIT3_EE --------------------------
	.section	.nv.info._ZN3cub18CUB_300001_SM_10006detail9transform16transform_kernelINS2_10policy_hubILb1EN4cuda3std3__45tupleIJN6thrust24THRUST_300001_SM_1000_NS6detail15normal_iteratorINSA_10device_ptrIfEEEESF_EEEE10policy1000El13saxpy_functorSF_JPfSK_EEEvT0_iT1_T2_DpNS2_10kernel_argIT3_EE,"",@"SHT_CUDA_INFO"
	.sectionflags	@""
	.align	4


	//----- nvinfo : EIATTR_CUDA_API_VERSION
	.align		4
        /*0000*/ 	.byte	0x04, 0x37
        /*0002*/ 	.short	(.L_62 - .L_61)
.L_61:
        /*0004*/ 	.word	0x00000082


	//----- nvinfo : EIATTR_KPARAM_INFO
	.align		4
.L_62:
        /*0008*/ 	.byte	0x04, 0x17
        /*000a*/ 	.short	(.L_64 - .L_63)
.L_63:
        /*000c*/ 	.word	0x00000000
        /*0010*/ 	.short	0x0005
        /*0012*/ 	.short	0x0028
        /*0014*/ 	.byte	0x00, 0xf0, 0x41, 0x00


	//----- nvinfo : EIATTR_KPARAM_INFO
	.align		4
.L_64:
        /*0018*/ 	.byte	0x04, 0x17
        /*001a*/ 	.short	(.L_66 - .L_65)
.L_65:
        /*001c*/ 	.word	0x00000000
        /*0020*/ 	.short	0x0004
        /*0022*/ 	.short	0x0018
        /*0024*/ 	.byte	0x00, 0xf0, 0x41, 0x00


	//----- nvinfo : EIATTR_KPARAM_INFO
	.align		4
.L_66:
        /*0028*/ 	.byte	0x04, 0x17
        /*002a*/ 	.short	(.L_68 - .L_67)
.L_67:
        /*002c*/ 	.word	0x00000000
        /*0030*/ 	.short	0x0003
        /*0032*/ 	.short	0x0010
        /*0034*/ 	.byte	0x00, 0xf0, 0x21, 0x00


	//----- nvinfo : EIATTR_KPARAM_INFO
	.align		4
.L_68:
        /*0038*/ 	.byte	0x04, 0x17
        /*003a*/ 	.short	(.L_70 - .L_69)
.L_69:
        /*003c*/ 	.word	0x00000000
        /*0040*/ 	.short	0x0002
        /*0042*/ 	.short	0x000c
        /*0044*/ 	.byte	0x00, 0xf0, 0x11, 0x00


	//----- nvinfo : EIATTR_KPARAM_INFO
	.align		4
.L_70:
        /*0048*/ 	.byte	0x04, 0x17
        /*004a*/ 	.short	(.L_72 - .L_71)
.L_71:
        /*004c*/ 	.word	0x00000000
        /*0050*/ 	.short	0x0001
        /*0052*/ 	.short	0x0008
        /*0054*/ 	.byte	0x00, 0xf0, 0x11, 0x00


	//----- nvinfo : EIATTR_KPARAM_INFO
	.align		4
.L_72:
        /*0058*/ 	.byte	0x04, 0x17
        /*005a*/ 	.short	(.L_74 - .L_73)
.L_73:
        /*005c*/ 	.word	0x00000000
        /*0060*/ 	.short	0x0000
        /*0062*/ 	.short	0x0000
        /*0064*/ 	.byte	0x00, 0xf0, 0x21, 0x00


	//----- nvinfo : EIATTR_SPARSE_MMA_MASK
	.align		4
.L_74:
        /*0068*/ 	.byte	0x03, 0x50
        /*006a*/ 	.short	0x0000


	//----- nvinfo : EIATTR_MAXREG_COUNT
	.align		4
        /*006c*/ 	.byte	0x03, 0x1b
        /*006e*/ 	.short	0x00ff


	//----- nvinfo : EIATTR_MERCURY_ISA_VERSION
	.align		4
        /*0070*/ 	.byte	0x03, 0x5f
        /*0072*/ 	.short	0x0101


	//----- nvinfo : EIATTR_VRC_CTA_INIT_COUNT
	.align		4
        /*0074*/ 	.byte	0x02, 0x4a
	.zero		1
	.zero		1


	//----- nvinfo : EIATTR_EXIT_INSTR_OFFSETS
	.align		4
        /*0078*/ 	.byte	0x04, 0x1c
        /*007a*/ 	.short	(.L_76 - .L_75)


	//   ....[0]....
.L_75:
        /*007c*/ 	.word	0x000003e0


	//   ....[1]....
        /*0080*/ 	.word	0x00000c90


	//   ....[2]....
        /*0084*/ 	.word	0x00000f80


	//   ....[3]....
        /*0088*/ 	.word	0x00001120


	//   ....[4]....
        /*008c*/ 	.word	0x00001150


	//   ....[5]....
        /*0090*/ 	.word	0x000011e0


	//   ....[6]....
        /*0094*/ 	.word	0x00001200


	//   ....[7]....
        /*0098*/ 	.word	0x00001700


	//   ....[8]....
        /*009c*/ 	.word	0x00001960


	//   ....[9]....
        /*00a0*/ 	.word	0x00001a90


	//   ....[10]....
        /*00a4*/ 	.word	0x00001b30


	//----- nvinfo : EIATTR_MAX_THREADS
	.align		4
.L_76:
        /*00a8*/ 	.byte	0x04, 0x05
        /*00aa*/ 	.short	(.L_78 - .L_77)
.L_77:
        /*00ac*/ 	.word	0x00000080
        /*00b0*/ 	.word	0x00000001
        /*00b4*/ 	.word	0x00000001


	//----- nvinfo : EIATTR_CRS_STACK_SIZE
	.align		4
.L_78:
        /*00b8*/ 	.byte	0x04, 0x1e
        /*00ba*/ 	.short	(.L_80 - .L_79)
.L_79:
        /*00bc*/ 	.word	0x00000000


	//----- nvinfo : EIATTR_CBANK_PARAM_SIZE
	.align		4
.L_80:
        /*00c0*/ 	.byte	0x03, 0x19
        /*00c2*/ 	.short	0x0038


	//----- nvinfo : EIATTR_PARAM_CBANK
	.align		4
        /*00c4*/ 	.byte	0x04, 0x0a
        /*00c6*/ 	.short	(.L_82 - .L_81)
	.align		4
.L_81:
        /*00c8*/ 	.word	index@(.nv.constant0._ZN3cub18CUB_300001_SM_10006detail9transform16transform_kernelINS2_10policy_hubILb1EN4cuda3std3__45tupleIJN6thrust24THRUST_300001_SM_1000_NS6detail15normal_iteratorINSA_10device_ptrIfEEEESF_EEEE10policy1000El13saxpy_functorSF_JPfSK_EEEvT0_iT1_T2_DpNS2_10kernel_argIT3_EE)
        /*00cc*/ 	.short	0x0380
        /*00ce*/ 	.short	0x0038


	//----- nvinfo : EIATTR_SW_WAR
	.align		4
.L_82:
        /*00d0*/ 	.byte	0x04, 0x36
        /*00d2*/ 	.short	(.L_84 - .L_83)
.L_83:
        /*00d4*/ 	.word	0x00000008
.L_84:


//--------------------- .nv.info._ZN3cub18CUB_300001_SM_10006detail9transform16transform_kernelINS2_10policy_hubILb1EN4cuda3std3__45tupleIJN6thrust24THRUST_300001_SM_1000_NS6detail15normal_iteratorINSA_10device_ptrIfEEEESF_EEEE10policy1000Ei13saxpy_functorSF_JPfSK_EEEvT0_iT1_T2_DpNS2_10kernel_argIT3_EE --------------------------
	.section	.nv.info._ZN3cub18CUB_300001_SM_10006detail9transform16transform_kernelINS2_10policy_hubILb1EN4cuda3std3__45tupleIJN6thrust24THRUST_300001_SM_1000_NS6detail15normal_iteratorINSA_10device_ptrIfEEEESF_EEEE10policy1000Ei13saxpy_functorSF_JPfSK_EEEvT0_iT1_T2_DpNS2_10kernel_argIT3_EE,"",@"SHT_CUDA_INFO"
	.sectionflags	@""
	.align	4


	//----- nvinfo : EIATTR_CUDA_API_VERSION
	.align		4
        /*0000*/ 	.byte	0x04, 0x37
        /*0002*/ 	.short	(.L_86 - .L_85)
.L_85:
        /*0004*/ 	.word	0x00000082


	//----- nvinfo : EIATTR_KPARAM_INFO
	.align		4
.L_86:
        /*0008*/ 	.byte	0x04, 0x17
        /*000a*/ 	.short	(.L_88 - .L_87)
.L_87:
        /*000c*/ 	.word	0x00000000
        /*0010*/ 	.short	0x0005
        /*0012*/ 	.short	0x0028
        /*0014*/ 	.byte	0x00, 0xf0, 0x41, 0x00


	//----- nvinfo : EIATTR_KPARAM_INFO
	.align		4
.L_88:
        /*0018*/ 	.byte	0x04, 0x17
        /*001a*/ 	.short	(.L_90 - .L_89)
.L_89:
        /*001c*/ 	.word	0x00000000
        /*0020*/ 	.short	0x0004
        /*0022*/ 	.short	0x0018
        /*0024*/ 	.byte	0x00, 0xf0, 0x41, 0x00


	//----- nvinfo : EIATTR_KPARAM_INFO
	.align		4
.L_90:
        /*0028*/ 	.byte	0x04, 0x17
        /*002a*/ 	.short	(.L_92 - .L_91)
.L_91:
        /*002c*/ 	.word	0x00000000
        /*0030*/ 	.short	0x0003
        /*0032*/ 	.short	0x0010
        /*0034*/ 	.byte	0x00, 0xf0, 0x21, 0x00


	//----- nvinfo : EIATTR_KPARAM_INFO
	.align		4
.L_92:
        /*0038*/ 	.byte	0x04, 0x17
        /*003a*/ 	.short	(.L_94 - .L_93)
.L_93:
        /*003c*/ 	.word	0x00000000
        /*0040*/ 	.short	0x0002
        /*0042*/ 	.short	0x0008
        /*0044*/ 	.byte	0x00, 0xf0, 0x11, 0x00


	//----- nvinfo : EIATTR_KPARAM_INFO
	.align		4
.L_94:
        /*0048*/ 	.byte	0x04, 0x17
        /*004a*/ 	.short	(.L_96 - .L_95)
.L_95:
        /*004c*/ 	.word	0x00000000
        /*0050*/ 	.short	0x0001
        /*0052*/ 	.short	0x0004
        /*0054*/ 	.byte	0x00, 0xf0, 0x11, 0x00


	//----- nvinfo : EIATTR_KPARAM_INFO
	.align		4
.L_96:
        /*0058*/ 	.byte	0x04, 0x17
        /*005a*/ 	.short	(.L_98 - .L_97)
.L_97:
        /*005c*/ 	.word	0x00000000
        /*0060*/ 	.short	0x0000
        /*0062*/ 	.short	0x0000
        /*0064*/ 	.byte	0x00, 0xf0, 0x11, 0x00


	//----- nvinfo : EIATTR_SPARSE_MMA_MASK
	.align		4
.L_98:
        /*0068*/ 	.byte	0x03, 0x50
        /*006a*/ 	.short	0x0000


	//----- nvinfo : EIATTR_MAXREG_COUNT
	.align		4
        /*006c*/ 	.byte	0x03, 0x1b
        /*006e*/ 	.short	0x00ff


	//----- nvinfo : EIATTR_MERCURY_ISA_VERSION
	.align		4
        /*0070*/ 	.byte	0x03, 0x5f
        /*0072*/ 	.short	0x0101


	//----- nvinfo : EIATTR_VRC_CTA_INIT_COUNT
	.align		4
        /*0074*/ 	.byte	0x02, 0x4a
	.zero		1
	.zero		1


	//----- nvinfo : EIATTR_EXIT_INSTR_OFFSETS
	.align		4
        /*0078*/ 	.byte	0x04, 0x1c
        /*007a*/ 	.short	(.L_100 - .L_99)


	//   ....[0]....
.L_99:
        /*007c*/ 	.word	0x000002f0


	//   ....[1]....
        /*0080*/ 	.word	0x00000810


	//   ....[2]....
        /*0084*/ 	.word	0x00000a70


	//   ....[3]....
        /*0088*/ 	.word	0x00000bb0


	//   ....[4]....
        /*008c*/ 	.word	0x00000c60


	//   ....[5]....
        /*0090*/ 	.word	0x00000c90


	//   ....[6]....
        /*0094*/ 	.word	0x00001210


	//   ....[7]....
        /*0098*/ 	.word	0x00001540


	//   ....[8]....
        /*009c*/ 	.word	0x00001700


	//   ....[9]....
        /*00a0*/ 	.word	0x00001730


	//   ....[10]....
        /*00a4*/ 	.word	0x000017d0


	//----- nvinfo : EIATTR_MAX_THREADS
	.align		4
.L_100:
        /*00a8*/ 	.byte	0x04, 0x05
        /*00aa*/ 	.short	(.L_102 - .L_101)
.L_101:
        /*00ac*/ 	.word	0x00000080
        /*00b0*/ 	.word	0x00000001
        /*00b4*/ 	.word	0x00000001


	//----- nvinfo : EIATTR_CRS_STACK_SIZE
	.align		4
.L_102:
        /*00b8*/ 	.byte	0x04, 0x1e
        /*00ba*/ 	.short	(.L_104 - .L_103)
.L_103:
        /*00bc*/ 	.word	0x00000000


	//----- nvinfo : EIATTR_CBANK_PARAM_SIZE
	.align		4
.L_104:
        /*00c0*/ 	.byte	0x03, 0x19
        /*00c2*/ 	.short	0x0038


	//----- nvinfo : EIATTR_PARAM_CBANK
	.align		4
        /*00c4*/ 	.byte	0x04, 0x0a
        /*00c6*/ 	.short	(.L_106 - .L_105)
	.align		4
.L_105:
        /*00c8*/ 	.word	index@(.nv.constant0._ZN3cub18CUB_300001_SM_10006detail9transform16transform_kernelINS2_10policy_hubILb1EN4cuda3std3__45tupleIJN6thrust24THRUST_300001_SM_1000_NS6detail15normal_iteratorINSA_10device_ptrIfEEEESF_EEEE10policy1000Ei13saxpy_functorSF_JPfSK_EEEvT0_iT1_T2_DpNS2_10kernel_argIT3_EE)
        /*00cc*/ 	.short	0x0380
        /*00ce*/ 	.short	0x0038


	//----- nvinfo : EIATTR_SW_WAR
	.align		4
.L_106:
        /*00d0*/ 	.byte	0x04, 0x36
        /*00d2*/ 	.short	(.L_108 - .L_107)
.L_107:
        /*00d4*/ 	.word	0x00000008
.L_108:


//--------------------- .nv.info._ZN3cub18CUB_300001_SM_10006detail11EmptyKernelIvEEvv --------------------------
	.section	.nv.info._ZN3cub18CUB_300001_SM_10006detail11EmptyKernelIvEEvv,"",@"SHT_CUDA_INFO"
	.sectionflags	@""
	.align	4


	//----- nvinfo : EIATTR_CUDA_API_VERSION
	.align		4
        /*0000*/ 	.byte	0x04, 0x37
        /*0002*/ 	.short	(.L_110 - .L_109)
.L_109:
        /*0004*/ 	.word	0x00000082


	//----- nvinfo : EIATTR_SPARSE_MMA_MASK
	.align		4
.L_110:
        /*0008*/ 	.byte	0x03, 0x50
        /*000a*/ 	.short	0x0000


	//----- nvinfo : EIATTR_MAXREG_COUNT
	.align		4
        /*000c*/ 	.byte	0x03, 0x1b
        /*000e*/ 	.short	0x00ff


	//----- nvinfo : EIATTR_MERCURY_ISA_VERSION
	.align		4
        /*0010*/ 	.byte	0x03, 0x5f
        /*0012*/ 	.short	0x0101


	//----- nvinfo : EIATTR_VRC_CTA_INIT_COUNT
	.align		4
        /*0014*/ 	.byte	0x02, 0x4a
	.zero		1
	.zero		1


	//----- nvinfo : EIATTR_EXIT_INSTR_OFFSETS
	.align		4
        /*0018*/ 	.byte	0x04, 0x1c
        /*001a*/ 	.short	(.L_112 - .L_111)


	//   ....[0]....
.L_111:
        /*001c*/ 	.word	0x00000010


	//----- nvinfo : EIATTR_SW_WAR
	.align		4
.L_112:
        /*0020*/ 	.byte	0x04, 0x36
        /*0022*/ 	.short	(.L_114 - .L_113)
.L_113:
        /*0024*/ 	.word	0x00000008
.L_114:


//--------------------- .nv.callgraph             --------------------------
	.section	.nv.callgraph,"",@"SHT_CUDA_CALLGRAPH"
	.align	4
	.sectionentsize	8
	.align		4
        /*0000*/ 	.word	0x00000000
	.align		4
        /*0004*/ 	.word	0xffffffff
	.align		4
        /*0008*/ 	.word	0x00000000
	.align		4
        /*000c*/ 	.word	0xfffffffe
	.align		4
        /*0010*/ 	.word	0x00000000
	.align		4
        /*0014*/ 	.word	0xfffffffd
	.align		4
        /*0018*/ 	.word	0x00000000
	.align		4
        /*001c*/ 	.word	0xfffffffc


//--------------------- .nv.constant4             --------------------------
	.section	.nv.constant4,"a",@progbits
	.align	8
	.align		8
.nv.constant4:
        /*0000*/ 	.dword	_ZN34_INTERNAL_4e107ce9_4_k_cu_1bfc1b364cuda3std3__45__cpo5beginE
	.align		8
        /*0008*/ 	.dword	_ZN34_INTERNAL_4e107ce9_4_k_cu_1bfc1b364cuda3std3__45__cpo3endE
	.align		8
        /*0010*/ 	.dword	_ZN34_INTERNAL_4e107ce9_4_k_cu_1bfc1b364cuda3std3__45__cpo6cbeginE
	.align		8
        /*0018*/ 	.dword	_ZN34_INTERNAL_4e107ce9_4_k_cu_1bfc1b364cuda3std3__45__cpo4cendE
	.align		8
        /*0020*/ 	.dword	_ZN34_INTERNAL_4e107ce9_4_k_cu_1bfc1b364cuda3std3__45__cpo6rbeginE
	.align		8
        /*0028*/ 	.dword	_ZN34_INTERNAL_4e107ce9_4_k_cu_1bfc1b364cuda3std3__45__cpo4rendE
	.align		8
        /*0030*/ 	.dword	_ZN34_INTERNAL_4e107ce9_4_k_cu_1bfc1b364cuda3std3__45__cpo7crbeginE
	.align		8
        /*0038*/ 	.dword	_ZN34_INTERNAL_4e107ce9_4_k_cu_1bfc1b364cuda3std3__45__cpo5crendE
	.align		8
        /*0040*/ 	.dword	_ZN34_INTERNAL_4e107ce9_4_k_cu_1bfc1b364cuda3std3__436_GLOBAL__N__4e107ce9_4_k_cu_1bfc1b366ignoreE
	.align		8
        /*0048*/ 	.dword	_ZN34_INTERNAL_4e107ce9_4_k_cu_1bfc1b364cuda3std3__419piecewise_constructE
	.align		8
        /*0050*/ 	.dword	_ZN34_INTERNAL_4e107ce9_4_k_cu_1bfc1b364cuda3std3__48in_placeE
	.align		8
        /*0058*/ 	.dword	_ZN34_INTERNAL_4e107ce9_4_k_cu_1bfc1b364cuda3std3__420unreachable_sentinelE
	.align		8
        /*0060*/ 	.dword	_ZN34_INTERNAL_4e107ce9_4_k_cu_1bfc1b364cuda3std3__47nulloptE
	.align		8
        /*0068*/ 	.dword	_ZN34_INTERNAL_4e107ce9_4_k_cu_1bfc1b364cuda3std3__48unexpectE
	.align		8
        /*0070*/ 	.dword	_ZN34_INTERNAL_4e107ce9_4_k_cu_1bfc1b364cuda3std6ranges3__45__cpo4swapE
	.align		8
        /*0078*/ 	.dword	_ZN34_INTERNAL_4e107ce9_4_k_cu_1bfc1b364cuda3std6ranges3__45__cpo9iter_moveE
	.align		8
        /*0080*/ 	.dword	_ZN34_INTERNAL_4e107ce9_4_k_cu_1bfc1b364cuda3std6ranges3__45__cpo5beginE
	.align		8
        /*0088*/ 	.dword	_ZN34_INTERNAL_4e107ce9_4_k_cu_1bfc1b364cuda3std6ranges3__45__cpo3endE
	.align		8
        /*0090*/ 	.dword	_ZN34_INTERNAL_4e107ce9_4_k_cu_1bfc1b364cuda3std6ranges3__45__cpo6cbeginE
	.align		8
        /*0098*/ 	.dword	_ZN34_INTERNAL_4e107ce9_4_k_cu_1bfc1b364cuda3std6ranges3__45__cpo4cendE
	.align		8
        /*00a0*/ 	.dword	_ZN34_INTERNAL_4e107ce9_4_k_cu_1bfc1b364cuda3std6ranges3__45__cpo7advanceE
	.align		8
        /*00a8*/ 	.dword	_ZN34_INTERNAL_4e107ce9_4_k_cu_1bfc1b364cuda3std6ranges3__45__cpo9iter_swapE
	.align		8
        /*00b0*/ 	.dword	_ZN34_INTERNAL_4e107ce9_4_k_cu_1bfc1b364cuda3std6ranges3__45__cpo4nextE
	.align		8
        /*00b8*/ 	.dword	_ZN34_INTERNAL_4e107ce9_4_k_cu_1bfc1b364cuda3std6ranges3__45__cpo4prevE
	.align		8
        /*00c0*/ 	.dword	_ZN34_INTERNAL_4e107ce9_4_k_cu_1bfc1b364cuda3std6ranges3__45__cpo4dataE
	.align		8
        /*00c8*/ 	.dword	_ZN34_INTERNAL_4e107ce9_4_k_cu_1bfc1b364cuda3std6ranges3__45__cpo5cdataE
	.align		8
        /*00d0*/ 	.dword	_ZN34_INTERNAL_4e107ce9_4_k_cu_1bfc1b364cuda3std6ranges3__45__cpo4sizeE
	.align		8
        /*00d8*/ 	.dword	_ZN34_INTERNAL_4e107ce9_4_k_cu_1bfc1b364cuda3std6ranges3__45__cpo5ssizeE
	.align		8
        /*00e0*/ 	.dword	_ZN34_INTERNAL_4e107ce9_4_k_cu_1bfc1b364cuda3std6ranges3__45__cpo8distanceE
	.align		8
        /*00e8*/ 	.dword	_ZN34_INTERNAL_4e107ce9_4_k_cu_1bfc1b366thrust24THRUST_300001_SM_1000_NS8cuda_cub3parE
	.align		8
        /*00f0*/ 	.dword	_ZN34_INTERNAL_4e107ce9_4_k_cu_1bfc1b366thrust24THRUST_300001_SM_1000_NS8cuda_cub10par_nosyncE
	.align		8
        /*00f8*/ 	.dword	_ZN34_INTERNAL_4e107ce9_4_k_cu_1bfc1b366thrust24THRUST_300001_SM_1000_NS6system6detail10sequential3seqE
	.align		8
        /*0100*/ 	.dword	_ZN34_INTERNAL_4e107ce9_4_k_cu_1bfc1b366thrust24THRUST_300001_SM_1000_NS12placeholders2_1E
	.align		8
        /*0108*/ 	.dword	_ZN34_INTERNAL_4e107ce9_4_k_cu_1bfc1b366thrust24THRUST_300001_SM_1000_NS12placeholders2_2E
	.align		8
        /*0110*/ 	.dword	_ZN34_INTERNAL_4e107ce9_4_k_cu_1bfc1b366thrust24THRUST_300001_SM_1000_NS12placeholders2_3E
	.align		8
        /*0118*/ 	.dword	_ZN34_INTERNAL_4e107ce9_4_k_cu_1bfc1b366thrust24THRUST_300001_SM_1000_NS12placeholders2_4E
	.align		8
        /*0120*/ 	.dword	_ZN34_INTERNAL_4e107ce9_4_k_cu_1bfc1b366thrust24THRUST_300001_SM_1000_NS12placeholders2_5E
	.align		8
        /*0128*/ 	.dword	_ZN34_INTERNAL_4e107ce9_4_k_cu_1bfc1b366thrust24THRUST_300001_SM_1000_NS12placeholders2_6E
	.align		8
        /*0130*/ 	.dword	_ZN34_INTERNAL_4e107ce9_4_k_cu_1bfc1b366thrust24THRUST_300001_SM_1000_NS12placeholders2_7E
	.align		8
        /*0138*/ 	.dword	_ZN34_INTERNAL_4e107ce9_4_k_cu_1bfc1b366thrust24THRUST_300001_SM_1000_NS12placeholders2_8E
	.align		8
        /*0140*/ 	.dword	_ZN34_INTERNAL_4e107ce9_4_k_cu_1bfc1b366thrust24THRUST_300001_SM_1000_NS12placeholders2_9E
	.align		8
        /*0148*/ 	.dword	_ZN34_INTERNAL_4e107ce9_4_k_cu_1bfc1b366thrust24THRUST_300001_SM_1000_NS12placeholders3_10E
	.align		8
        /*0150*/ 	.dword	_ZN34_INTERNAL_4e107ce9_4_k_cu_1bfc1b366thrust24THRUST_300001_SM_1000_NS3seqE


//--------------------- .text._ZN3cub18CUB_300001_SM_10006detail9transform16transform_kernelINS2_10policy_hubILb1EN4cuda3std3__45tupleIJN6thrust24THRUST_300001_SM_1000_NS6detail15normal_iteratorINSA_10device_ptrIfEEEESF_EEEE10policy1000El13saxpy_functorSF_JPfSK_EEEvT0_iT1_T2_DpNS2_10kernel_argIT3_EE --------------------------
	.section	.text._ZN3cub18CUB_300001_SM_10006detail9transform16transform_kernelINS2_10policy_hubILb1EN4cuda3std3__45tupleIJN6thrust24THRUST_300001_SM_1000_NS6detail15normal_iteratorINSA_10device_ptrIfEEEESF_EEEE10policy1000El13saxpy_functorSF_JPfSK_EEEvT0_iT1_T2_DpNS2_10kernel_argIT3_EE,"ax",@progbits
	.align	128
        .global         _ZN3cub18CUB_300001_SM_10006detail9transform16transform_kernelINS2_10policy_hubILb1EN4cuda3std3__45tupleIJN6thrust24THRUST_300001_SM_1000_NS6detail15normal_iteratorINSA_10device_ptrIfEEEESF_EEEE10policy1000El13saxpy_functorSF_JPfSK_EEEvT0_iT1_T2_DpNS2_10kernel_argIT3_EE
        .type           _ZN3cub18CUB_300001_SM_10006detail9transform16transform_kernelINS2_10policy_hubILb1EN4cuda3std3__45tupleIJN6thrust24THRUST_300001_SM_1000_NS6detail15normal_iteratorINSA_10device_ptrIfEEEESF_EEEE10policy1000El13saxpy_functorSF_JPfSK_EEEvT0_iT1_T2_DpNS2_10kernel_argIT3_EE,@function
        .size           _ZN3cub18CUB_300001_SM_10006detail9transform16transform_kernelINS2_10policy_hubILb1EN4cuda3std3__45tupleIJN6thrust24THRUST_300001_SM_1000_NS6detail15normal_iteratorINSA_10device_ptrIfEEEESF_EEEE10policy1000El13saxpy_functorSF_JPfSK_EEEvT0_iT1_T2_DpNS2_10kernel_argIT3_EE,(.L_x_35 - _ZN3cub18CUB_300001_SM_10006detail9transform16transform_kernelINS2_10policy_hubILb1EN4cuda3std3__45tupleIJN6thrust24THRUST_300001_SM_1000_NS6detail15normal_iteratorINSA_10device_ptrIfEEEESF_EEEE10policy1000El13saxpy_functorSF_JPfSK_EEEvT0_iT1_T2_DpNS2_10kernel_argIT3_EE)
        .other          _ZN3cub18CUB_300001_SM_10006detail9transform16transform_kernelINS2_10policy_hubILb1EN4cuda3std3__45tupleIJN6thrust24THRUST_300001_SM_1000_NS6detail15normal_iteratorINSA_10device_ptrIfEEEESF_EEEE10policy1000El13saxpy_functorSF_JPfSK_EEEvT0_iT1_T2_DpNS2_10kernel_argIT3_EE,@"STO_CUDA_ENTRY STV_DEFAULT"
_ZN3cub18CUB_300001_SM_10006detail9transform16transform_kernelINS2_10policy_hubILb1EN4cuda3std3__45tupleIJN6thrust24THRUST_300001_SM_1000_NS6detail15normal_iteratorINSA_10device_ptrIfEEEESF_EEEE10policy1000El13saxpy_functorSF_JPfSK_EEEvT0_iT1_T2_DpNS2_10kernel_argIT3_EE:
.text._ZN3cub18CUB_300001_SM_10006detail9transform16transform_kernelINS2_10policy_hubILb1EN4cuda3std3__45tupleIJN6thrust24THRUST_300001_SM_1000_NS6detail15normal_iteratorINSA_10device_ptrIfEEEESF_EEEE10policy1000El13saxpy_functorSF_JPfSK_EEEvT0_iT1_T2_DpNS2_10kernel_argIT3_EE:
[----:B------:R-:W-:Y:S08]  /*0000*/  LDC R1, c[0x0][0x37c] ;  /* 0x0000df00ff017b82 */ /* 0x000ff00000000800 */
[----:B------:R-:W0:Y:S01]  /*0010*/  LDC R10, c[0x0][0x388] ;  /* 0x0000e200ff0a7b82 */ /* 0x000e220000000800 */
[----:B------:R-:W1:Y:S01]  /*0020*/  LDCU.64 UR4, c[0x0][0x380] ;  /* 0x00007000ff0477ac */ /* 0x000e620008000a00 */
[----:B------:R-:W2:Y:S01]  /*0030*/  S2R R7, SR_TID.X ;  /* 0x0000000000077919 */ /* 0x000ea20000002100 */
[----:B------:R-:W-:Y:S05]  /*0040*/  BSSY.RECONVERGENT B0, `(.L_x_0) ;  /* 0x0000029000007945 */ /* 0x000fea0003800200 */
[----:B------:R-:W3:Y:S01]  /*0050*/  S2UR UR12, SR_CTAID.X ;  /* 0x00000000000c79c3 */ /* 0x000ee20000002500 */
[----:B0-----:R-:W-:-:S04]  /*0060*/  SHF.L.U32 R5, R10, 0x7, RZ ;  /* 0x000000070a057819 */ /* 0x001fc800000006ff */
[----:B------:R-:W-:Y:S01]  /*0070*/  SHF.R.S32.HI R0, RZ, 0x1f, R5 ;  /* 0x0000001fff007819 */ /* 0x000fe20000011405 */
[----:B---3--:R-:W-:-:S04]  /*0080*/  IMAD.WIDE.U32 R2, R5, UR12, RZ ;  /* 0x0000000c05027c25 */ /* 0x008fc8000f8e00ff */
[----:B------:R-:W-:Y:S01]  /*0090*/  IMAD R9, R0, UR12, RZ ;  /* 0x0000000c00097c24 */ /* 0x000fe2000f8e02ff */
[----:B-1----:R-:W-:-:S03]  /*00a0*/  IADD3 R4, P1, PT, -R2, UR4, RZ ;  /* 0x0000000402047c10 */ /* 0x002fc6000ff3e1ff */
[----:B------:R-:W-:Y:S01]  /*00b0*/  IMAD.IADD R9, R3, 0x1, R9 ;  /* 0x0000000103097824 */ /* 0x000fe200078e0209 */
[----:B------:R-:W-:-:S04]  /*00c0*/  ISETP.LT.U32.AND P0, PT, R4, R5, PT ;  /* 0x000000050400720c */ /* 0x000fc80003f01070 */
[----:B------:R-:W-:-:S04]  /*00d0*/  IADD3.X R11, PT, PT, ~R9, UR5, RZ, P1, !PT ;  /* 0x00000005090b7c10 */ /* 0x000fc80008ffe5ff */
[----:B------:R-:W-:Y:S02]  /*00e0*/  ISETP.LT.AND.EX P0, PT, R11, R0, PT, P0 ;  /* 0x000000000b00720c */ /* 0x000fe40003f01300 */
[----:B--2---:R-:W-:Y:S02]  /*00f0*/  SHF.L.U32 R11, R7, 0x7, RZ ;  /* 0x00000007070b7819 */ /* 0x004fe400000006ff */
[----:B------:R-:W-:-:S05]  /*0100*/  SEL R0, R4, R5, P0 ;  /* 0x0000000504007207 */ /* 0x000fca0000000000 */
[----:B------:R-:W-:-:S05]  /*0110*/  IMAD.SHL.U32 R4, R0, 0x4, RZ ;  /* 0x0000000400047824 */ /* 0x000fca00078e00ff */
[----:B------:R-:W-:-:S13]  /*0120*/  ISETP.GE.AND P0, PT, R11, R4, PT ;  /* 0x000000040b00720c */ /* 0x000fda0003f06270 */
[----:B------:R-:W-:Y:S05]  /*0130*/  @P0 BRA `(.L_x_1) ;  /* 0x0000000000640947 */ /* 0x000fea0003800000 */
[----:B------:R-:W0:Y:S01]  /*0140*/  LDCU.64 UR4, c[0x0][0x398] ;  /* 0x00007300ff0477ac */ /* 0x000e220008000a00 */
[C---:B------:R-:W-:Y:S01]  /*0150*/  SHF.L.U32 R6, R2.reuse, 0x2, RZ ;  /* 0x0000000202067819 */ /* 0x040fe200000006ff */
[----:B------:R-:W-:Y:S01]  /*0160*/  BSSY.RECONVERGENT B1, `(.L_x_2) ;  /* 0x000000c000017945 */ /* 0x000fe20003800200 */
[----:B------:R-:W-:Y:S01]  /*0170*/  SHF.L.U64.HI R8, R2, 0x2, R9 ;  /* 0x0000000202087819 */ /* 0x000fe20000010209 */
[----:B------:R-:W-:Y:S01]  /*0180*/  IMAD.MOV.U32 R15, RZ, RZ, R11 ;  /* 0x000000ffff0f7224 */ /* 0x000fe200078e000b */
[----:B0-----:R-:W-:-:S04]  /*0190*/  IADD3 R12, P0, PT, R6, UR4, RZ ;  /* 0x00000004060c7c10 */ /* 0x001fc8000ff1e0ff */
[----:B------:R-:W-:-:S03]  /*01a0*/  IADD3.X R13, PT, PT, R8, UR5, RZ, P0, !PT ;  /* 0x00000005080d7c10 */ /* 0x000fc600087fe4ff */
[----:B------:R-:W-:-:S07]  /*01b0*/  IMAD.WIDE.U32 R12, R7, 0x80, R12 ;  /* 0x00000080070c7825 */ /* 0x000fce00078e000c */
.L_x_3:
[----:B------:R-:W-:Y:S01]  /*01c0*/  IADD3 R15, PT, PT, R15, 0x4000, RZ ;  /* 0x000040000f0f7810 */ /* 0x000fe20007ffe0ff */
[----:B------:R0:W-:Y:S03]  /*01d0*/  CCTL.E.PF2 [R12] ;  /* 0x000000000c00798f */ /* 0x0001e60000800100 */
[----:B------:R-:W-:Y:S02]  /*01e0*/  ISETP.GE.AND P0, PT, R15, R4, PT ;  /* 0x000000040f00720c */ /* 0x000fe40003f06270 */
[----:B0-----:R-:W-:-:S05]  /*01f0*/  IADD3 R12, P1, PT, R12, 0x4000, RZ ;  /* 0x000040000c0c7810 */ /* 0x001fca0007f3e0ff */
[----:B------:R-:W-:-:S06]  /*0200*/  IMAD.X R13, RZ, RZ, R13, P1 ;  /* 0x000000ffff0d7224 */ /* 0x000fcc00008e060d */
[----:B------:R-:W-:Y:S05]  /*0210*/  @!P0 BRA `(.L_x_3) ;  /* 0xfffffffc00e88947 */ /* 0x000fea000383ffff */
[----:B------:R-:W-:Y:S05]  /*0220*/  BSYNC.RECONVERGENT B1 ;  /* 0x0000000000017941 */ /* 0x000fea0003800200 */
.L_x_2:
[----:B------:R-:W0:Y:S02]  /*0230*/  LDCU.64 UR4, c[0x0][0x3a8] ;  /* 0x00007500ff0477ac */ /* 0x000e240008000a00 */
[----:B0-----:R-:W-:-:S04]  /*0240*/  IADD3 R12, P0, PT, R6, UR4, RZ ;  /* 0x00000004060c7c10 */ /* 0x001fc8000ff1e0ff */
[----:B------:R-:W-:-:S03]  /*0250*/  IADD3.X R13, PT, PT, R8, UR5, RZ, P0, !PT ;  /* 0x00000005080d7c10 */ /* 0x000fc600087fe4ff */
[----:B------:R-:W-:-:S07]  /*0260*/  IMAD.WIDE.U32 R12, R7, 0x80, R12 ;  /* 0x00000080070c7825 */ /* 0x000fce00078e000c */
.L_x_4:
[----:B------:R-:W-:Y:S01]  /*0270*/  IADD3 R11, PT, PT, R11, 0x4000, RZ ;  /* 0x000040000b0b7810 */ /* 0x000fe20007ffe0ff */
[----:B------:R0:W-:Y:S03]  /*0280*/  CCTL.E.PF2 [R12] ;  /* 0x000000000c00798f */ /* 0x0001e60000800100 */
[----:B------:R-:W-:Y:S02]  /*0290*/  ISETP.GE.AND P0, PT, R11, R4, PT ;  /* 0x000000040b00720c */ /* 0x000fe40003f06270 */
[----:B0-----:R-:W-:-:S05]  /*02a0*/  IADD3 R12, P1, PT, R12, 0x4000, RZ ;  /* 0x000040000c0c7810 */ /* 0x001fca0007f3e0ff */
[----:B------:R-:W-:-:S06]  /*02b0*/  IMAD.X R13, RZ, RZ, R13, P1 ;  /* 0x000000ffff0d7224 */ /* 0x000fcc00008e060d */
[----:B------:R-:W-:Y:S05]  /*02c0*/  @!P0 BRA `(.L_x_4) ;  /* 0xfffffffc00e88947 */ /* 0x000fea000383ffff */
.L_x_1:
[----:B------:R-:W-:Y:S05]  /*02d0*/  BSYNC.RECONVERGENT B0 ;  /* 0x0000000000007941 */ /* 0x000fea0003800200 */
.L_x_0:
[----:B------:R-:W0:Y:S01]  /*02e0*/  LDCU.128 UR8, c[0x0][0x390] ;  /* 0x00007200ff0877ac */ /* 0x000e220008000c00 */
[----:B------:R-:W-:Y:S02]  /*02f0*/  ISETP.NE.AND P0, PT, R5, R0, PT ;  /* 0x000000000500720c */ /* 0x000fe40003f05270 */
[C---:B------:R-:W-:Y:S01]  /*0300*/  SHF.L.U32 R8, R2.reuse, 0x2, RZ ;  /* 0x0000000202087819 */ /* 0x040fe200000006ff */
[----:B------:R-:W1:Y:S01]  /*0310*/  LDCU.64 UR6, c[0x0][0x3a8] ;  /* 0x00007500ff0677ac */ /* 0x000e620008000a00 */
[----:B------:R-:W-:Y:S02]  /*0320*/  SHF.L.U64.HI R9, R2, 0x2, R9 ;  /* 0x0000000202097819 */ /* 0x000fe40000010209 */
[C---:B------:R-:W-:Y:S01]  /*0330*/  R2UR UR13, R8.reuse ;  /* 0x00000000080d72ca */ /* 0x040fe200000e0000 */
[----:B------:R-:W2:Y:S01]  /*0340*/  LDCU.64 UR14, c[0x0][0x358] ;  /* 0x00006b00ff0e77ac */ /* 0x000ea20008000a00 */
[----:B------:R-:W-:Y:S02]  /*0350*/  R2UR UR16, R9 ;  /* 0x00000000091072ca */ /* 0x000fe400000e0000 */
[----:B0-----:R-:W-:-:S02]  /*0360*/  IADD3 R2, P2, PT, R8, UR10, RZ ;  /* 0x0000000a08027c10 */ /* 0x001fc4000ff5e0ff */
[C---:B-1----:R-:W-:Y:S02]  /*0370*/  IADD3 R4, P3, PT, R8.reuse, UR6, RZ ;  /* 0x0000000608047c10 */ /* 0x042fe4000ff7e0ff */
[----:B------:R-:W-:Y:S02]  /*0380*/  IADD3 R8, P1, PT, R8, UR8, RZ ;  /* 0x0000000808087c10 */ /* 0x000fe4000ff3e0ff */
[C---:B------:R-:W-:Y:S02]  /*0390*/  IADD3.X R3, PT, PT, R9.reuse, UR11, RZ, P2, !PT ;  /* 0x0000000b09037c10 */ /* 0x040fe400097fe4ff */
[C---:B------:R-:W-:Y:S02]  /*03a0*/  IADD3.X R5, PT, PT, R9.reuse, UR7, RZ, P3, !PT ;  /* 0x0000000709057c10 */ /* 0x040fe40009ffe4ff */
[----:B------:R-:W-:Y:S01]  /*03b0*/  IADD3.X R9, PT, PT, R9, UR9, RZ, P1, !PT ;  /* 0x0000000909097c10 */ /* 0x000fe20008ffe4ff */
[----:B--2---:R-:W-:Y:S06]  /*03c0*/  @!P0 BRA `(.L_x_5) ;  /* 0x0000000c00888947 */ /* 0x004fec0003800000 */
[----:B------:R-:W-:-:S13]  /*03d0*/  ISETP.GE.AND P0, PT, R10, 0x1, PT ;  /* 0x000000010a00780c */ /* 0x000fda0003f06270 */
[----:B------:R-:W-:Y:S05]  /*03e0*/  @!P0 EXIT ;  /* 0x000000000000894d */ /* 0x000fea0003800000 */
[C---:B------:R-:W-:Y:S01]  /*03f0*/  ISETP.GE.U32.AND P0, PT, R10.reuse, 0x8, PT ;  /* 0x000000080a00780c */ /* 0x040fe20003f06070 */
[----:B------:R-:W-:Y:S01]  /*0400*/  IMAD.MOV.U32 R6, RZ, RZ, RZ ;  /* 0x000000ffff067224 */ /* 0x000fe200078e00ff */
[----:B------:R-:W-:-:S11]  /*0410*/  LOP3.LUT R20, R10, 0x7, RZ, 0xc0, !PT ;  /* 0x000000070a147812 */ /* 0x000fd600078ec0ff */
[----:B------:R-:W-:Y:S05]  /*0420*/  @!P0 BRA `(.L_x_6) ;  /* 0x0000000800148947 */ /* 0x000fea0003800000 */
[----:B------:R-:W-:-:S13]  /*0430*/  ISETP.GE.AND P0, PT, R7, R0, PT ;  /* 0x000000000700720c */ /* 0x000fda0003f06270 */
[C---:B------:R-:W-:Y:S01]  /*0440*/  @!P0 IMAD.WIDE.U32 R16, R7.reuse, 0x4, R2 ;  /* 0x0000000407108825 */ /* 0x040fe200078e0002 */
[----:B------:R-:W0:Y:S03]  /*0450*/  @!P0 LDC R11, c[0x0][0x38c] ;  /* 0x0000e300ff0b8b82 */ /* 0x000e260000000800 */
[C---:B------:R-:W-:Y:S02]  /*0460*/  @!P0 IMAD.WIDE.U32 R22, R7.reuse, 0x4, R4 ;  /* 0x0000000407168825 */ /* 0x040fe400078e0004 */
[----:B------:R-:W0:Y:S04]  /*0470*/  @!P0 LDG.E R16, desc[UR14][R16.64] ;  /* 0x0000000e10108981 */ /* 0x000e28000c1e1900 */
[----:B------:R1:W0:Y:S01]  /*0480*/  @!P0 LDG.E R23, desc[UR14][R22.64] ;  /* 0x0000000e16178981 */ /* 0x000222000c1e1900 */
[C---:B------:R-:W-:Y:S01]  /*0490*/  IADD3 R21, PT, PT, R7.reuse, 0x80, RZ ;  /* 0x0000008007157810 */ /* 0x040fe20007ffe0ff */
[----:B------:R-:W-:-:S03]  /*04a0*/  @!P0 IMAD.WIDE.U32 R18, R7, 0x4, R8 ;  /* 0x0000000407128825 */ /* 0x000fc600078e0008 */
[C---:B------:R-:W-:Y:S01]  /*04b0*/  ISETP.GE.AND P1, PT, R21.reuse, R0, PT ;  /* 0x000000001500720c */ /* 0x040fe20003f26270 */
[----:B------:R-:W-:-:S04]  /*04c0*/  IMAD.WIDE R14, R21, 0x4, R2 ;  /* 0x00000004150e7825 */ /* 0x000fc800078e0202 */
[----:B------:R-:W-:-:S08]  /*04d0*/  IMAD.WIDE R12, R21, 0x4, R4 ;  /* 0x00000004150c7825 */ /* 0x000fd000078e0204 */
[----:B-1----:R-:W1:Y:S01]  /*04e0*/  @!P1 LDC R22, c[0x0][0x38c] ;  /* 0x0000e300ff169b82 */ /* 0x002e620000000800 */
[----:B0-----:R-:W-:-:S05]  /*04f0*/  @!P0 FFMA R11, R16, R11, R23 ;  /* 0x0000000b100b8223 */ /* 0x001fca0000000017 */
[----:B------:R0:W-:Y:S04]  /*0500*/  @!P0 STG.E desc[UR14][R18.64], R11 ;  /* 0x0000000b12008986 */ /* 0x0001e8000c10190e */
[----:B------:R-:W1:Y:S04]  /*0510*/  @!P1 LDG.E R6, desc[UR14][R14.64] ;  /* 0x0000000e0e069981 */ /* 0x000e68000c1e1900 */
[----:B------:R-:W1:Y:S01]  /*0520*/  @!P1 LDG.E R25, desc[UR14][R12.64] ;  /* 0x0000000e0c199981 */ /* 0x000e62000c1e1900 */
[----:B------:R-:W-:-:S05]  /*0530*/  VIADD R17, R7, 0x100 ;  /* 0x0000010007117836 */ /* 0x000fca0000000000 */
[----:B------:R-:W-:Y:S01]  /*0540*/  ISETP.GE.AND P0, PT, R17, R0, PT ;  /* 0x000000001100720c */ /* 0x000fe20003f06270 */
[----:B------:R-:W-:-:S12]  /*0550*/  IMAD.WIDE R16, R21, 0x4, R8 ;  /* 0x0000000415107825 */ /* 0x000fd800078e0208 */
[----:B0-----:R-:W0:Y:S01]  /*0560*/  @!P0 LDC R18, c[0x0][0x38c] ;  /* 0x0000e300ff128b82 */ /* 0x001e220000000800 */
[----:B-1----:R-:W-:-:S05]  /*0570*/  @!P1 FFMA R25, R6, R22, R25 ;  /* 0x0000001606199223 */ /* 0x002fca0000000019 */
[----:B------:R-:W-:Y:S04]  /*0580*/  @!P1 STG.E desc[UR14][R16.64], R25 ;  /* 0x0000001910009986 */ /* 0x000fe8000c10190e */
[----:B------:R-:W0:Y:S04]  /*0590*/  @!P0 LDG.E R6, desc[UR14][R14.64+0x200] ;  /* 0x0002000e0e068981 */ /* 0x000e28000c1e1900 */
[----:B------:R-:W0:Y:S01]  /*05a0*/  @!P0 LDG.E R21, desc[UR14][R12.64+0x200] ;  /* 0x0002000e0c158981 */ /* 0x000e22000c1e1900 */
[----:B------:R-:W-:-:S04]  /*05b0*/  IADD3 R11, PT, PT, R7, 0x180, RZ ;  /* 0x00000180070b7810 */ /* 0x000fc80007ffe0ff */
[----:B------:R-:W-:Y:S01]  /*05c0*/  ISETP.GE.AND P1, PT, R11, R0, PT ;  /* 0x000000000b00720c */ /* 0x000fe20003f26270 */
[----:B------:R-:W-:Y:S02]  /*05d0*/  VIADD R19, R7, 0x200 ;  /* 0x0000020007137836 */ /* 0x000fe40000000000 */
[----:B0-----:R-:W-:-:S10]  /*05e0*/  @!P0 FFMA R21, R6, R18, R21 ;  /* 0x0000001206158223 */ /* 0x001fd40000000015 */
[----:B------:R-:W0:Y:S01]  /*05f0*/  @!P1 LDC R18, c[0x0][0x38c] ;  /* 0x0000e300ff129b82 */ /* 0x000e220000000800 */
[----:B------:R1:W-:Y:S04]  /*0600*/  @!P0 STG.E desc[UR14][R16.64+0x200], R21 ;  /* 0x0002001510008986 */ /* 0x0003e8000c10190e */
[----:B------:R-:W0:Y:S04]  /*0610*/  @!P1 LDG.E R6, desc[UR14][R14.64+0x400] ;  /* 0x0004000e0e069981 */ /* 0x000e28000c1e1900 */
[----:B------:R-:W0:Y:S01]  /*0620*/  @!P1 LDG.E R11, desc[UR14][R12.64+0x400] ;  /* 0x0004000e0c0b9981 */ /* 0x000e22000c1e1900 */
[----:B------:R-:W-:-:S02]  /*0630*/  ISETP.GE.AND P0, PT, R19, R0, PT ;  /* 0x000000001300720c */ /* 0x000fc40003f06270 */
[----:B-1----:R-:W-:Y:S01]  /*0640*/  IADD3 R21, PT, PT, R7, 0x280, RZ ;  /* 0x0000028007157810 */ /* 0x002fe20007ffe0ff */
[----:B0-----:R-:W-:-:S10]  /*0650*/  @!P1 FFMA R11, R6, R18, R11 ;  /* 0x00000012060b9223 */ /* 0x001fd4000000000b */
[----:B------:R-:W0:Y:S01]  /*0660*/  @!P0 LDC R18, c[0x0][0x38c] ;  /* 0x0000e300ff128b82 */ /* 0x000e220000000800 */
[----:B------:R1:W-:Y:S04]  /*0670*/  @!P1 STG.E desc[UR14][R16.64+0x400], R11 ;  /* 0x0004000b10009986 */ /* 0x0003e8000c10190e */
[----:B------:R-:W0:Y:S04]  /*0680*/  @!P0 LDG.E R6, desc[UR14][R14.64+0x600] ;  /* 0x0006000e0e068981 */ /* 0x000e28000c1e1900 */
[----:B------:R-:W0:Y:S01]  /*0690*/  @!P0 LDG.E R19, desc[UR14][R12.64+0x600] ;  /* 0x0006000e0c138981 */ /* 0x000e22000c1e1900 */
[----:B------:R-:W-:Y:S01]  /*06a0*/  ISETP.GE.AND P1, PT, R21, R0, PT ;  /* 0x000000001500720c */ /* 0x000fe20003f26270 */
[----:B-1----:R-:W-:-:S02]  /*06b0*/  VIADD R11, R7, 0x300 ;  /* 0x00000300070b7836 */ /* 0x002fc40000000000 */
        /* <DEDUP_REMOVED lines=13> */
[----:B0-----:R-:W-:-:S12]  /*0790*/  @!P0 FFMA R11, R6, R18, R11 ;  /* 0x00000012060b8223 */ /* 0x001fd8000000000b */
[----:B------:R-:W0:Y:S01]  /*07a0*/  @!P1 LDC R18, c[0x0][0x38c] ;  /* 0x0000e300ff129b82 */ /* 0x000e220000000800 */
[----:B------:R1:W-:Y:S04]  /*07b0*/  @!P0 STG.E desc[UR14][R16.64+0xa00], R11 ;  /* 0x000a000b10008986 */ /* 0x0003e8000c10190e */
[----:B------:R-:W0:Y:S04]  /*07c0*/  @!P1 LDG.E R6, desc[UR14][R14.64+0xc00] ;  /* 0x000c000e0e069981 */ /* 0x000e28000c1e1900 */
[----:B------:R-:W0:Y:S02]  /*07d0*/  @!P1 LDG.E R19, desc[UR14][R12.64+0xc00] ;  /* 0x000c000e0c139981 */ /* 0x000e24000c1e1900 */
[----:B0-----:R-:W-:Y:S01]  /*07e0*/  @!P1 FFMA R19, R6, R18, R19 ;  /* 0x0000001206139223 */ /* 0x001fe20000000013 */
[----:B------:R-:W-:-:S04]  /*07f0*/  LOP3.LUT R6, R10, 0x7ffffff8, RZ, 0xc0, !PT ;  /* 0x7ffffff80a067812 */ /* 0x000fc800078ec0ff */
[----:B------:R1:W-:Y:S01]  /*0800*/  @!P1 STG.E desc[UR14][R16.64+0xc00], R19 ;  /* 0x000c001310009986 */ /* 0x0003e2000c10190e */
[----:B------:R-:W-:-:S13]  /*0810*/  ISETP.NE.AND P0, PT, R6, 0x8, PT ;  /* 0x000000080600780c */ /* 0x000fda0003f05270 */
[----:B-1----:R-:W-:Y:S05]  /*0820*/  @!P0 BRA `(.L_x_6) ;  /* 0x0000000400148947 */ /* 0x002fea0003800000 */
[----:B------:R-:W-:Y:S01]  /*0830*/  IMAD.MOV.U32 R16, RZ, RZ, 0x8 ;  /* 0x00000008ff107424 */ /* 0x000fe200078e00ff */
[----:B------:R-:W0:Y:S06]  /*0840*/  LDCU UR4, c[0x0][0x38c] ;  /* 0x00007180ff0477ac */ /* 0x000e2c0008000800 */
.L_x_9:
[----:B-1----:R-:W-:-:S04]  /*0850*/  LEA R17, R16, R7, 0x7 ;  /* 0x0000000710117211 */ /* 0x002fc800078e38ff */
[----:B------:R-:W-:-:S13]  /*0860*/  ISETP.GE.AND P0, PT, R17, R0, PT ;  /* 0x000000001100720c */ /* 0x000fda0003f06270 */
[C---:B------:R-:W-:Y:S01]  /*0870*/  @!P0 IMAD.WIDE.U32 R10, R17.reuse, 0x4, R2 ;  /* 0x00000004110a8825 */ /* 0x040fe200078e0002 */
[----:B------:R-:W1:Y:S03]  /*0880*/  @!P0 LDC R27, c[0x0][0x38c] ;  /* 0x0000e300ff1b8b82 */ /* 0x000e660000000800 */
[C---:B------:R-:W-:Y:S02]  /*0890*/  @!P0 IMAD.WIDE.U32 R22, R17.reuse, 0x4, R4 ;  /* 0x0000000411168825 */ /* 0x040fe400078e0004 */
[----:B------:R-:W1:Y:S04]  /*08a0*/  @!P0 LDG.E R10, desc[UR14][R10.64] ;  /* 0x0000000e0a0a8981 */ /* 0x000e68000c1e1900 */
[----:B------:R2:W1:Y:S01]  /*08b0*/  @!P0 LDG.E R23, desc[UR14][R22.64] ;  /* 0x0000000e16178981 */ /* 0x000462000c1e1900 */
[----:B------:R-:W-:-:S02]  /*08c0*/  VIADD R25, R17, 0x80 ;  /* 0x0000008011197836 */ /* 0x000fc40000000000 */
[----:B------:R-:W-:-:S03]  /*08d0*/  @!P0 IMAD.WIDE.U32 R18, R17, 0x4, R8 ;  /* 0x0000000411128825 */ /* 0x000fc600078e0008 */
[C---:B------:R-:W-:Y:S01]  /*08e0*/  ISETP.GE.AND P1, PT, R25.reuse, R0, PT ;  /* 0x000000001900720c */ /* 0x040fe20003f26270 */
[----:B------:R-:W-:-:S04]  /*08f0*/  IMAD.WIDE R14, R25, 0x4, R2 ;  /* 0x00000004190e7825 */ /* 0x000fc800078e0202 */
[----:B------:R-:W-:-:S08]  /*0900*/  IMAD.WIDE R12, R25, 0x4, R4 ;  /* 0x00000004190c7825 */ /* 0x000fd000078e0204 */
[----:B--2---:R-:W2:Y:S01]  /*0910*/  @!P1 LDC R22, c[0x0][0x38c] ;  /* 0x0000e300ff169b82 */ /* 0x004ea20000000800 */
[----:B-1----:R-:W-:-:S05]  /*0920*/  @!P0 FFMA R27, R10, R27, R23 ;  /* 0x0000001b0a1b8223 */ /* 0x002fca0000000017 */
[----:B------:R1:W-:Y:S04]  /*0930*/  @!P0 STG.E desc[UR14][R18.64], R27 ;  /* 0x0000001b12008986 */ /* 0x0003e8000c10190e */
[----:B------:R-:W2:Y:S04]  /*0940*/  @!P1 LDG.E R21, desc[UR14][R14.64] ;  /* 0x0000000e0e159981 */ /* 0x000ea8000c1e1900 */
[----:B------:R-:W2:Y:S01]  /*0950*/  @!P1 LDG.E R24, desc[UR14][R12.64] ;  /* 0x0000000e0c189981 */ /* 0x000ea2000c1e1900 */
[----:B------:R-:W-:-:S04]  /*0960*/  IADD3 R11, PT, PT, R17, 0x100, RZ ;  /* 0x00000100110b7810 */ /* 0x000fc80007ffe0ff */
[----:B------:R-:W-:Y:S01]  /*0970*/  ISETP.GE.AND P0, PT, R11, R0, PT ;  /* 0x000000000b00720c */ /* 0x000fe20003f06270 */
[----:B------:R-:W-:-:S12]  /*0980*/  IMAD.WIDE R10, R25, 0x4, R8 ;  /* 0x00000004190a7825 */ /* 0x000fd800078e0208 */
[----:B------:R-:W3:Y:S01]  /*0990*/  @!P0 LDC R23, c[0x0][0x38c] ;  /* 0x0000e300ff178b82 */ /* 0x000ee20000000800 */
[----:B--2---:R-:W-:-:S05]  /*09a0*/  @!P1 FFMA R25, R21, R22, R24 ;  /* 0x0000001615199223 */ /* 0x004fca0000000018 */
[----:B------:R2:W-:Y:S04]  /*09b0*/  @!P1 STG.E desc[UR14][R10.64], R25 ;  /* 0x000000190a009986 */ /* 0x0005e8000c10190e */
[----:B------:R-:W3:Y:S04]  /*09c0*/  @!P0 LDG.E R21, desc[UR14][R14.64+0x200] ;  /* 0x0002000e0e158981 */ /* 0x000ee8000c1e1900 */
[----:B------:R-:W3:Y:S01]  /*09d0*/  @!P0 LDG.E R22, desc[UR14][R12.64+0x200] ;  /* 0x0002000e0c168981 */ /* 0x000ee2000c1e1900 */
[----:B-1----:R-:W-:-:S05]  /*09e0*/  VIADD R19, R17, 0x180 ;  /* 0x0000018011137836 */ /* 0x002fca0000000000 */
[----:B------:R-:W-:Y:S01]  /*09f0*/  ISETP.GE.AND P1, PT, R19, R0, PT ;  /* 0x000000001300720c */ /* 0x000fe20003f26270 */
[----:B---3--:R-:W-:-:S12]  /*0a00*/  @!P0 FFMA R23, R21, R23, R22 ;  /* 0x0000001715178223 */ /* 0x008fd80000000016 */
[----:B------:R-:W2:Y:S01]  /*0a10*/  @!P1 LDC R22, c[0x0][0x38c] ;  /* 0x0000e300ff169b82 */ /* 0x000ea20000000800 */
[----:B------:R1:W-:Y:S04]  /*0a20*/  @!P0 STG.E desc[UR14][R10.64+0x200], R23 ;  /* 0x000200170a008986 */ /* 0x0003e8000c10190e */
[----:B------:R-:W2:Y:S04]  /*0a30*/  @!P1 LDG.E R18, desc[UR14][R14.64+0x400] ;  /* 0x0004000e0e129981 */ /* 0x000ea8000c1e1900 */
[----:B------:R-:W2:Y:S01]  /*0a40*/  @!P1 LDG.E R21, desc[UR14][R12.64+0x400] ;  /* 0x0004000e0c159981 */ /* 0x000ea2000c1e1900 */
[----:B------:R-:W-:-:S04]  /*0a50*/  IADD3 R19, PT, PT, R17, 0x200, RZ ;  /* 0x0000020011137810 */ /* 0x000fc80007ffe0ff */
[----:B------:R-:W-:Y:S01]  /*0a60*/  ISETP.GE.AND P0, PT, R19, R0, PT ;  /* 0x000000001300720c */ /* 0x000fe20003f06270 */
[----:B------:R-:W-:Y:S02]  /*0a70*/  VIADD R19, R17, 0x280 ;  /* 0x0000028011137836 */ /* 0x000fe40000000000 */
[----:B--2---:R-:W-:-:S10]  /*0a80*/  @!P1 FFMA R25, R18, R22, R21 ;  /* 0x0000001612199223 */ /* 0x004fd40000000015 */
[----:B------:R-:W1:Y:S01]  /*0a90*/  @!P0 LDC R22, c[0x0][0x38c] ;  /* 0x0000e300ff168b82 */ /* 0x000e620000000800 */
[----:B------:R2:W-:Y:S04]  /*0aa0*/  @!P1 STG.E desc[UR14][R10.64+0x400], R25 ;  /* 0x000400190a009986 */ /* 0x0005e8000c10190e */
[----:B------:R-:W1:Y:S04]  /*0ab0*/  @!P0 LDG.E R18, desc[UR14][R14.64+0x600] ;  /* 0x0006000e0e128981 */ /* 0x000e68000c1e1900 */
[----:B------:R-:W1:Y:S01]  /*0ac0*/  @!P0 LDG.E R21, desc[UR14][R12.64+0x600] ;  /* 0x0006000e0c158981 */ /* 0x000e62000c1e1900 */
[----:B------:R-:W-:-:S02]  /*0ad0*/  ISETP.GE.AND P1, PT, R19, R0, PT ;  /* 0x000000001300720c */ /* 0x000fc40003f26270 */
[----:B------:R-:W-:Y:S01]  /*0ae0*/  IADD3 R19, PT, PT, R17, 0x300, RZ ;  /* 0x0000030011137810 */ /* 0x000fe20007ffe0ff */
[----:B-1----:R-:W-:-:S10]  /*0af0*/  @!P0 FFMA R23, R18, R22, R21 ;  /* 0x0000001612178223 */ /* 0x002fd40000000015 */
[----:B------:R-:W1:Y:S01]  /*0b00*/  @!P1 LDC R22, c[0x0][0x38c] ;  /* 0x0000e300ff169b82 */ /* 0x000e620000000800 */
[----:B------:R2:W-:Y:S04]  /*0b10*/  @!P0 STG.E desc[UR14][R10.64+0x600], R23 ;  /* 0x000600170a008986 */ /* 0x0005e8000c10190e */
[----:B------:R-:W1:Y:S04]  /*0b20*/  @!P1 LDG.E R18, desc[UR14][R14.64+0x800] ;  /* 0x0008000e0e129981 */ /* 0x000e68000c1e1900 */
[----:B------:R-:W1:Y:S01]  /*0b30*/  @!P1 LDG.E R21, desc[UR14][R12.64+0x800] ;  /* 0x0008000e0c159981 */ /* 0x000e62000c1e1900 */
[----:B------:R-:W-:Y:S01]  /*0b40*/  ISETP.GE.AND P0, PT, R19, R0, PT ;  /* 0x000000001300720c */ /* 0x000fe20003f06270 */
[----:B-1----:R-:W-:-:S12]  /*0b50*/  @!P1 FFMA R21, R18, R22, R21 ;  /* 0x0000001612159223 */ /* 0x002fd80000000015 */
[----:B------:R-:W1:Y:S01]  /*0b60*/  @!P0 LDC R22, c[0x0][0x38c] ;  /* 0x0000e300ff168b82 */ /* 0x000e620000000800 */
[----:B------:R2:W-:Y:S04]  /*0b70*/  @!P1 STG.E desc[UR14][R10.64+0x800], R21 ;  /* 0x000800150a009986 */ /* 0x0005e8000c10190e */
[----:B------:R-:W1:Y:S04]  /*0b80*/  @!P0 LDG.E R18, desc[UR14][R14.64+0xa00] ;  /* 0x000a000e0e128981 */ /* 0x000e68000c1e1900 */
[----:B------:R-:W1:Y:S01]  /*0b90*/  @!P0 LDG.E R19, desc[UR14][R12.64+0xa00] ;  /* 0x000a000e0c138981 */ /* 0x000e62000c1e1900 */
[----:B------:R-:W-:Y:S01]  /*0ba0*/  VIADD R17, R17, 0x380 ;  /* 0x0000038011117836 */ /* 0x000fe20000000000 */
[----:B------:R-:W-:Y:S01]  /*0bb0*/  IADD3 R16, PT, PT, R16, 0x8, RZ ;  /* 0x0000000810107810 */ /* 0x000fe20007ffe0ff */
[----:B------:R-:W-:Y:S03]  /*0bc0*/  BSSY.RECONVERGENT B0, `(.L_x_7) ;  /* 0x000000a000007945 */ /* 0x000fe60003800200 */
[----:B------:R-:W-:Y:S01]  /*0bd0*/  ISETP.NE.AND P1, PT, R16, R6, PT ;  /* 0x000000061000720c */ /* 0x000fe20003f25270 */
[----:B-1----:R-:W-:-:S05]  /*0be0*/  @!P0 FFMA R19, R18, R22, R19 ;  /* 0x0000001612138223 */ /* 0x002fca0000000013 */
[----:B------:R2:W-:Y:S01]  /*0bf0*/  @!P0 STG.E desc[UR14][R10.64+0xa00], R19 ;  /* 0x000a00130a008986 */ /* 0x0005e2000c10190e */
[----:B------:R-:W-:-:S13]  /*0c00*/  ISETP.GE.AND P0, PT, R17, R0, PT ;  /* 0x000000001100720c */ /* 0x000fda0003f06270 */
[----:B--2---:R-:W-:Y:S05]  /*0c10*/  @P0 BRA `(.L_x_8) ;  /* 0x0000000000100947 */ /* 0x004fea0003800000 */
[----:B------:R-:W0:Y:S04]  /*0c20*/  LDG.E R14, desc[UR14][R14.64+0xc00] ;  /* 0x000c000e0e0e7981 */ /* 0x000e28000c1e1900 */
[----:B------:R-:W0:Y:S02]  /*0c30*/  LDG.E R13, desc[UR14][R12.64+0xc00] ;  /* 0x000c000e0c0d7981 */ /* 0x000e24000c1e1900 */
[----:B0-----:R-:W-:-:S05]  /*0c40*/  FFMA R17, R14, UR4, R13 ;  /* 0x000000040e117c23 */ /* 0x001fca000800000d */
[----:B------:R1:W-:Y:S02]  /*0c50*/  STG.E desc[UR14][R10.64+0xc00], R17 ;  /* 0x000c00110a007986 */ /* 0x0003e4000c10190e */
.L_x_8:
[----:B0-----:R-:W-:Y:S05]  /*0c60*/  BSYNC.RECONVERGENT B0 ;  /* 0x0000000000007941 */ /* 0x001fea0003800200 */
.L_x_7:
[----:B------:R-:W-:Y:S05]  /*0c70*/  @P1 BRA `(.L_x_9) ;  /* 0xfffffff800f41947 */ /* 0x000fea000383ffff */
.L_x_6:
[----:B------:R-:W-:-:S13]  /*0c80*/  ISETP.NE.AND P0, PT, R20, RZ, PT ;  /* 0x000000ff1400720c */ /* 0x000fda0003f05270 */
[----:B------:R-:W-:Y:S05]  /*0c90*/  @!P0 EXIT ;  /* 0x000000000000894d */ /* 0x000fea0003800000 */
[----:B-1----:R-:W0:Y:S01]  /*0ca0*/  LDC R10, c[0x0][0x388] ;  /* 0x0000e200ff0a7b82 */ /* 0x002e220000000800 */
[----:B------:R-:W-:Y:S02]  /*0cb0*/  ISETP.GE.U32.AND P1, PT, R20, 0x4, PT ;  /* 0x000000041400780c */ /* 0x000fe40003f26070 */
[----:B0-----:R-:W-:-:S04]  /*0cc0*/  LOP3.LUT R22, R10, 0x3, RZ, 0xc0, !PT ;  /* 0x000000030a167812 */ /* 0x001fc800078ec0ff */
[----:B------:R-:W-:-:S07]  /*0cd0*/  ISETP.NE.AND P0, PT, R22, RZ, PT ;  /* 0x000000ff1600720c */ /* 0x000fce0003f05270 */
[----:B------:R-:W-:Y:S06]  /*0ce0*/  @!P1 BRA `(.L_x_10) ;  /* 0x0000000000a49947 */ /* 0x000fec0003800000 */
[----:B------:R-:W-:-:S05]  /*0cf0*/  IMAD R11, R6, 0x80, R7 ;  /* 0x00000080060b7824 */ /* 0x000fca00078e0207 */
[----:B------:R-:W-:-:S13]  /*0d00*/  ISETP.GE.AND P1, PT, R11, R0, PT ;  /* 0x000000000b00720c */ /* 0x000fda0003f26270 */
[C---:B------:R-:W-:Y:S01]  /*0d10*/  @!P1 IMAD.WIDE R14, R11.reuse, 0x4, R2 ;  /* 0x000000040b0e9825 */ /* 0x040fe200078e0202 */
[----:B------:R-:W0:Y:S03]  /*0d20*/  @!P1 LDC R23, c[0x0][0x38c] ;  /* 0x0000e300ff179b82 */ /* 0x000e260000000800 */
[C---:B------:R-:W-:Y:S02]  /*0d30*/  @!P1 IMAD.WIDE R18, R11.reuse, 0x4, R4 ;  /* 0x000000040b129825 */ /* 0x040fe400078e0204 */
[----:B------:R-:W0:Y:S04]  /*0d40*/  @!P1 LDG.E R14, desc[UR14][R14.64] ;  /* 0x0000000e0e0e9981 */ /* 0x000e28000c1e1900 */
[----:B------:R-:W0:Y:S01]  /*0d50*/  @!P1 LDG.E R19, desc[UR14][R18.64] ;  /* 0x0000000e12139981 */ /* 0x000e22000c1e1900 */
[C---:B------:R-:W-:Y:S01]  /*0d60*/  IADD3 R25, PT, PT, R11.reuse, 0x80, RZ ;  /* 0x000000800b197810 */ /* 0x040fe20007ffe0ff */
[----:B------:R-:W-:-:S03]  /*0d70*/  @!P1 IMAD.WIDE R12, R11, 0x4, R8 ;  /* 0x000000040b0c9825 */ /* 0x000fc600078e0208 */
[----:B------:R-:W-:-:S13]  /*0d80*/  ISETP.GE.AND P2, PT, R25, R0, PT ;  /* 0x000000001900720c */ /* 0x000fda0003f46270 */
[C---:B------:R-:W-:Y:S01]  /*0d90*/  @!P2 IMAD.WIDE R20, R25.reuse, 0x4, R2 ;  /* 0x000000041914a825 */ /* 0x040fe200078e0202 */
[----:B------:R-:W1:Y:S03]  /*0da0*/  @!P2 LDC R27, c[0x0][0x38c] ;  /* 0x0000e300ff1bab82 */ /* 0x000e660000000800 */
[----:B------:R-:W-:-:S04]  /*0db0*/  @!P2 IMAD.WIDE R16, R25, 0x4, R4 ;  /* 0x000000041910a825 */ /* 0x000fc800078e0204 */
[----:B0-----:R-:W-:-:S05]  /*0dc0*/  @!P1 FFMA R23, R14, R23, R19 ;  /* 0x000000170e179223 */ /* 0x001fca0000000013 */
[----:B------:R0:W-:Y:S04]  /*0dd0*/  @!P1 STG.E desc[UR14][R12.64], R23 ;  /* 0x000000170c009986 */ /* 0x0001e8000c10190e */
[----:B------:R-:W1:Y:S04]  /*0de0*/  @!P2 LDG.E R20, desc[UR14][R20.64] ;  /* 0x0000000e1414a981 */ /* 0x000e68000c1e1900 */
[----:B------:R2:W1:Y:S01]  /*0df0*/  @!P2 LDG.E R17, desc[UR14][R16.64] ;  /* 0x0000000e1011a981 */ /* 0x000462000c1e1900 */
[----:B------:R-:W-:Y:S02]  /*0e00*/  VIADD R29, R11, 0x100 ;  /* 0x000001000b1d7836 */ /* 0x000fe40000000000 */
[----:B------:R-:W-:-:S03]  /*0e10*/  @!P2 IMAD.WIDE R14, R25, 0x4, R8 ;  /* 0x00000004190ea825 */ /* 0x000fc600078e0208 */
[----:B------:R-:W-:-:S13]  /*0e20*/  ISETP.GE.AND P1, PT, R29, R0, PT ;  /* 0x000000001d00720c */ /* 0x000fda0003f26270 */
[C---:B------:R-:W-:Y:S01]  /*0e30*/  @!P1 IMAD.WIDE R24, R29.reuse, 0x4, R2 ;  /* 0x000000041d189825 */ /* 0x040fe200078e0202 */
[----:B--2---:R-:W2:Y:S03]  /*0e40*/  @!P1 LDC R16, c[0x0][0x38c] ;  /* 0x0000e300ff109b82 */ /* 0x004ea60000000800 */
[----:B------:R-:W-:-:S04]  /*0e50*/  @!P1 IMAD.WIDE R18, R29, 0x4, R4 ;  /* 0x000000041d129825 */ /* 0x000fc800078e0204 */
[----:B-1----:R-:W-:-:S05]  /*0e60*/  @!P2 FFMA R27, R20, R27, R17 ;  /* 0x0000001b141ba223 */ /* 0x002fca0000000011 */
[----:B------:R1:W-:Y:S04]  /*0e70*/  @!P2 STG.E desc[UR14][R14.64], R27 ;  /* 0x0000001b0e00a986 */ /* 0x0003e8000c10190e */
[----:B------:R-:W2:Y:S04]  /*0e80*/  @!P1 LDG.E R24, desc[UR14][R24.64] ;  /* 0x0000000e18189981 */ /* 0x000ea8000c1e1900 */
[----:B------:R-:W2:Y:S01]  /*0e90*/  @!P1 LDG.E R19, desc[UR14][R18.64] ;  /* 0x0000000e12139981 */ /* 0x000ea2000c1e1900 */
[----:B0-----:R-:W-:Y:S01]  /*0ea0*/  IADD3 R23, PT, PT, R11, 0x180, RZ ;  /* 0x000001800b177810 */ /* 0x001fe20007ffe0ff */
[----:B------:R-:W-:-:S03]  /*0eb0*/  @!P1 IMAD.WIDE R12, R29, 0x4, R8 ;  /* 0x000000041d0c9825 */ /* 0x000fc600078e0208 */
[----:B------:R-:W-:-:S13]  /*0ec0*/  ISETP.GE.AND P2, PT, R23, R0, PT ;  /* 0x000000001700720c */ /* 0x000fda0003f46270 */
[----:B------:R-:W-:-:S04]  /*0ed0*/  @!P2 IMAD.WIDE R20, R23, 0x4, R4 ;  /* 0x000000041714a825 */ /* 0x000fc800078e0204 */
[----:B--2---:R-:W-:Y:S01]  /*0ee0*/  @!P1 FFMA R11, R24, R16, R19 ;  /* 0x00000010180b9223 */ /* 0x004fe20000000013 */
[C---:B------:R-:W-:Y:S01]  /*0ef0*/  @!P2 IMAD.WIDE R16, R23.reuse, 0x4, R2 ;  /* 0x000000041710a825 */ /* 0x040fe200078e0202 */
[----:B------:R-:W0:Y:S03]  /*0f00*/  @!P2 LDC R19, c[0x0][0x38c] ;  /* 0x0000e300ff13ab82 */ /* 0x000e260000000800 */
[----:B------:R2:W-:Y:S04]  /*0f10*/  @!P1 STG.E desc[UR14][R12.64], R11 ;  /* 0x0000000b0c009986 */ /* 0x0005e8000c10190e */
[----:B------:R-:W0:Y:S04]  /*0f20*/  @!P2 LDG.E R16, desc[UR14][R16.64] ;  /* 0x0000000e1010a981 */ /* 0x000e28000c1e1900 */
[----:B------:R-:W0:Y:S01]  /*0f30*/  @!P2 LDG.E R21, desc[UR14][R20.64] ;  /* 0x0000000e1415a981 */ /* 0x000e22000c1e1900 */
[----:B-1----:R-:W-:-:S04]  /*0f40*/  @!P2 IMAD.WIDE R14, R23, 0x4, R8 ;  /* 0x00000004170ea825 */ /* 0x002fc800078e0208 */
[----:B------:R-:W-:Y:S02]  /*0f50*/  VIADD R6, R6, 0x4 ;  /* 0x0000000406067836 */ /* 0x000fe40000000000 */
[----:B0-----:R-:W-:-:S05]  /*0f60*/  @!P2 FFMA R19, R16, R19, R21 ;  /* 0x000000131013a223 */ /* 0x001fca0000000015 */
[----:B------:R2:W-:Y:S02]  /*0f70*/  @!P2 STG.E desc[UR14][R14.64], R19 ;  /* 0x000000130e00a986 */ /* 0x0005e4000c10190e */
.L_x_10:
[----:B------:R-:W-:Y:S05]  /*0f80*/  @!P0 EXIT ;  /* 0x000000000000894d */ /* 0x000fea0003800000 */
[----:B------:R-:W-:Y:S02]  /*0f90*/  ISETP.NE.AND P0, PT, R22, 0x1, PT ;  /* 0x000000011600780c */ /* 0x000fe40003f05270 */
[----:B------:R-:W-:-:S04]  /*0fa0*/  LOP3.LUT R10, R10, 0x1, RZ, 0xc0, !PT ;  /* 0x000000010a0a7812 */ /* 0x000fc800078ec0ff */
[----:B------:R-:W-:-:S07]  /*0fb0*/  ISETP.NE.U32.AND P2, PT, R10, 0x1, PT ;  /* 0x000000010a00780c */ /* 0x000fce0003f45070 */
[----:B------:R-:W-:Y:S06]  /*0fc0*/  @!P0 BRA `(.L_x_11) ;  /* 0x0000000000548947 */ /* 0x000fec0003800000 */
[----:B--2---:R-:W-:-:S04]  /*0fd0*/  LEA R15, R6, R7, 0x7 ;  /* 0x00000007060f7211 */ /* 0x004fc800078e38ff */
[----:B------:R-:W-:-:S13]  /*0fe0*/  ISETP.GE.AND P0, PT, R15, R0, PT ;  /* 0x000000000f00720c */ /* 0x000fda0003f06270 */
[C---:B------:R-:W-:Y:S01]  /*0ff0*/  @!P0 IMAD.WIDE R10, R15.reuse, 0x4, R2 ;  /* 0x000000040f0a8825 */ /* 0x040fe200078e0202 */
[----:B------:R-:W0:Y:S03]  /*1000*/  @!P0 LDC R21, c[0x0][0x38c] ;  /* 0x0000e300ff158b82 */ /* 0x000e260000000800 */
[C---:B------:R-:W-:Y:S02]  /*1010*/  @!P0 IMAD.WIDE R12, R15.reuse, 0x4, R4 ;  /* 0x000000040f0c8825 */ /* 0x040fe400078e0204 */
[----:B------:R-:W0:Y:S04]  /*1020*/  @!P0 LDG.E R10, desc[UR14][R10.64] ;  /* 0x0000000e0a0a8981 */ /* 0x000e28000c1e1900 */
[----:B------:R-:W0:Y:S01]  /*1030*/  @!P0 LDG.E R13, desc[UR14][R12.64] ;  /* 0x0000000e0c0d8981 */ /* 0x000e22000c1e1900 */
[----:B------:R-:W-:-:S02]  /*1040*/  VIADD R23, R15, 0x80 ;  /* 0x000000800f177836 */ /* 0x000fc40000000000 */
[----:B------:R-:W-:-:S03]  /*1050*/  @!P0 IMAD.WIDE R14, R15, 0x4, R8 ;  /* 0x000000040f0e8825 */ /* 0x000fc600078e0208 */
[----:B------:R-:W-:-:S13]  /*1060*/  ISETP.GE.AND P1, PT, R23, R0, PT ;  /* 0x000000001700720c */ /* 0x000fda0003f26270 */
[----:B------:R-:W-:-:S04]  /*1070*/  @!P1 IMAD.WIDE R16, R23, 0x4, R2 ;  /* 0x0000000417109825 */ /* 0x000fc800078e0202 */
[----:B------:R-:W-:-:S04]  /*1080*/  @!P1 IMAD.WIDE R18, R23, 0x4, R4 ;  /* 0x0000000417129825 */ /* 0x000fc800078e0204 */
[----:B0-----:R-:W-:Y:S02]  /*1090*/  @!P0 FFMA R21, R10, R21, R13 ;  /* 0x000000150a158223 */ /* 0x001fe4000000000d */
[----:B------:R-:W0:Y:S03]  /*10a0*/  @!P1 LDC R13, c[0x0][0x38c] ;  /* 0x0000e300ff0d9b82 */ /* 0x000e260000000800 */
[----:B------:R1:W-:Y:S04]  /*10b0*/  @!P0 STG.E desc[UR14][R14.64], R21 ;  /* 0x000000150e008986 */ /* 0x0003e8000c10190e */
[----:B------:R-:W0:Y:S04]  /*10c0*/  @!P1 LDG.E R16, desc[UR14][R16.64] ;  /* 0x0000000e10109981 */ /* 0x000e28000c1e1900 */
[----:B------:R-:W0:Y:S01]  /*10d0*/  @!P1 LDG.E R19, desc[UR14][R18.64] ;  /* 0x0000000e12139981 */ /* 0x000e22000c1e1900 */
[----:B------:R-:W-:Y:S01]  /*10e0*/  @!P1 IMAD.WIDE R10, R23, 0x4, R8 ;  /* 0x00000004170a9825 */ /* 0x000fe200078e0208 */
[----:B------:R-:W-:-:S03]  /*10f0*/  IADD3 R6, PT, PT, R6, 0x2, RZ ;  /* 0x0000000206067810 */ /* 0x000fc60007ffe0ff */
[----:B0-----:R-:W-:-:S05]  /*1100*/  @!P1 FFMA R13, R16, R13, R19 ;  /* 0x0000000d100d9223 */ /* 0x001fca0000000013 */
[----:B------:R1:W-:Y:S02]  /*1110*/  @!P1 STG.E desc[UR14][R10.64], R13 ;  /* 0x0000000d0a009986 */ /* 0x0003e4000c10190e */
.L_x_11:
[----:B------:R-:W-:Y:S05]  /*1120*/  @P2 EXIT ;  /* 0x000000000000294d */ /* 0x000fea0003800000 */
[----:B------:R-:W-:-:S05]  /*1130*/  IMAD R7, R6, 0x80, R7 ;  /* 0x0000008006077824 */ /* 0x000fca00078e0207 */
[----:B------:R-:W-:-:S13]  /*1140*/  ISETP.GE.AND P0, PT, R7, R0, PT ;  /* 0x000000000700720c */ /* 0x000fda0003f06270 */
[----:B------:R-:W-:Y:S05]  /*1150*/  @P0 EXIT ;  /* 0x000000000000094d */ /* 0x000fea0003800000 */
[C---:B------:R-:W-:Y:S01]  /*1160*/  IMAD.WIDE R2, R7.reuse, 0x4, R2 ;  /* 0x0000000407027825 */ /* 0x040fe200078e0202 */
[----:B------:R-:W0:Y:S03]  /*1170*/  LDCU UR4, c[0x0][0x38c] ;  /* 0x00007180ff0477ac */ /* 0x000e260008000800 */
[C---:B------:R-:W-:Y:S02]  /*1180*/  IMAD.WIDE R4, R7.reuse, 0x4, R4 ;  /* 0x0000000407047825 */ /* 0x040fe400078e0204 */
[----:B------:R-:W0:Y:S04]  /*1190*/  LDG.E R2, desc[UR14][R2.64] ;  /* 0x0000000e02027981 */ /* 0x000e28000c1e1900 */
[----:B------:R-:W0:Y:S01]  /*11a0*/  LDG.E R5, desc[UR14][R4.64] ;  /* 0x0000000e04057981 */ /* 0x000e22000c1e1900 */
[----:B------:R-:W-:-:S04]  /*11b0*/  IMAD.WIDE R8, R7, 0x4, R8 ;  /* 0x0000000407087825 */ /* 0x000fc800078e0208 */
[----:B0-----:R-:W-:-:S05]  /*11c0*/  FFMA R7, R2, UR4, R5 ;  /* 0x0000000402077c23 */ /* 0x001fca0008000005 */
[----:B------:R-:W-:Y:S01]  /*11d0*/  STG.E desc[UR14][R8.64], R7 ;  /* 0x0000000708007986 */ /* 0x000fe2000c10190e */
[----:B------:R-:W-:Y:S05]  /*11e0*/  EXIT ;  /* 0x000000000000794d */ /* 0x000fea0003800000 */
.L_x_5:
[----:B------:R-:W-:-:S13]  /*11f0*/  ISETP.GE.AND P0, PT, R10, 0x1, PT ;  /* 0x000000010a00780c */ /* 0x000fda0003f06270 */
[----:B------:R-:W-:Y:S05]  /*1200*/  @!P0 EXIT ;  /* 0x000000000000894d */ /* 0x000fea0003800000 */
[----:B------:R-:W-:Y:S01]  /*1210*/  ISETP.GE.U32.AND P0, PT, R10, 0x8, PT ;  /* 0x000000080a00780c */ /* 0x000fe20003f06070 */
[----:B------:R-:W-:-:S12]  /*1220*/  HFMA2 R0, -RZ, RZ, 0, 0 ;  /* 0x00000000ff007431 */ /* 0x000fd800000001ff */
[----:B------:R-:W-:Y:S05]  /*1230*/  @!P0 BRA `(.L_x_12) ;  /* 0x0000000400248947 */ /* 0x000fea0003800000 */
[----:B------:R-:W0:Y:S01]  /*1240*/  LDC.64 R12, c[0x0][0x398] ;  /* 0x0000e600ff0c7b82 */ /* 0x000e220000000a00 */
[----:B------:R-:W-:Y:S01]  /*1250*/  UIADD3 UR4, UP2, UPT, UR13, 0x600, URZ ;  /* 0x000006000d047890 */ /* 0x000fe2000ff5e0ff */
[----:B------:R-:W-:Y:S01]  /*1260*/  LOP3.LUT R0, R10, 0x7ffffff8, RZ, 0xc0, !PT ;  /* 0x7ffffff80a007812 */ /* 0x000fe200078ec0ff */
[----:B------:R-:W1:Y:S03]  /*1270*/  LDCU UR17, c[0x0][0x38c] ;  /* 0x00007180ff1177ac */ /* 0x000e660008000800 */
[----:B------:R-:W-:Y:S01]  /*1280*/  IADD3 R0, PT, PT, -R0, RZ, RZ ;  /* 0x000000ff00007210 */ /* 0x000fe20007ffe1ff */
[----:B------:R-:W-:Y:S01]  /*1290*/  UIADD3 UR10, UP1, UPT, UR4, UR10, URZ ;  /* 0x0000000a040a7290 */ /* 0x000fe2000ff3e0ff */
[----:B------:R-:W2:Y:S01]  /*12a0*/  LDC.64 R8, c[0x0][0x390] ;  /* 0x0000e400ff087b82 */ /* 0x000ea20000000a00 */
[----:B------:R-:W-:Y:S02]  /*12b0*/  UIADD3 UR8, UP0, UPT, UR4, UR8, URZ ;  /* 0x0000000804087290 */ /* 0x000fe4000ff1e0ff */
[----:B------:R-:W-:-:S02]  /*12c0*/  UIADD3.X UR5, UPT, UPT, URZ, UR16, URZ, UP2, !UPT ;  /* 0x00000010ff057290 */ /* 0x000fc400097fe4ff */
[----:B------:R-:W-:Y:S02]  /*12d0*/  UIADD3 UR4, UP2, UPT, UR4, UR6, URZ ;  /* 0x0000000604047290 */ /* 0x000fe4000ff5e0ff */
[----:B------:R-:W-:Y:S01]  /*12e0*/  UIADD3.X UR11, UPT, UPT, UR5, UR11, URZ, UP1, !UPT ;  /* 0x0000000b050b7290 */ /* 0x000fe20008ffe4ff */
[----:B------:R-:W3:Y:S01]  /*12f0*/  LDC.64 R14, c[0x0][0x3a8] ;  /* 0x0000ea00ff0e7b82 */ /* 0x000ee20000000a00 */
[----:B------:R-:W-:Y:S02]  /*1300*/  UIADD3.X UR9, UPT, UPT, UR5, UR9, URZ, UP0, !UPT ;  /* 0x0000000905097290 */ /* 0x000fe400087fe4ff */
[----:B------:R-:W-:Y:S01]  /*1310*/  UIADD3.X UR5, UPT, UPT, UR5, UR7, URZ, UP2, !UPT ;  /* 0x0000000705057290 */ /* 0x000fe200097fe4ff */
[----:B0-----:R-:W-:-:S04]  /*1320*/  IMAD.WIDE.U32 R10, R7, 0x4, R12 ;  /* 0x00000004070a7825 */ /* 0x001fc800078e000c */
[----:B--2---:R-:W-:-:S04]  /*1330*/  IMAD.WIDE.U32 R8, R7, 0x4, R8 ;  /* 0x0000000407087825 */ /* 0x004fc800078e0008 */
[----:B---3--:R-:W-:-:S04]  /*1340*/  IMAD.WIDE.U32 R12, R7, 0x4, R14 ;  /* 0x00000004070c7825 */ /* 0x008fc800078e000e */
[----:B-1----:R-:W-:-:S07]  /*1350*/  VIADD R7, R7, 0x80 ;  /* 0x0000008007077836 */ /* 0x002fce0000000000 */
.L_x_13:
[----:B------:R-:W-:Y:S02]  /*1360*/  IADD3 R22, P1, PT, R12, UR13, RZ ;  /* 0x0000000d0c167c10 */ /* 0x000fe4000ff3e0ff */
[----:B---3--:R-:W-:Y:S02]  /*1370*/  IADD3 R20, P0, PT, R10, UR13, RZ ;  /* 0x0000000d0a147c10 */ /* 0x008fe4000ff1e0ff */
[----:B------:R-:W-:Y:S02]  /*1380*/  IADD3.X R23, PT, PT, R13, UR16, RZ, P1, !PT ;  /* 0x000000100d177c10 */ /* 0x000fe40008ffe4ff */
[----:B------:R-:W-:-:S04]  /*1390*/  IADD3.X R21, PT, PT, R11, UR16, RZ, P0, !PT ;  /* 0x000000100b157c10 */ /* 0x000fc800087fe4ff */
[----:B------:R-:W2:Y:S04]  /*13a0*/  LDG.E R23, desc[UR14][R22.64] ;  /* 0x0000000e16177981 */ /* 0x000ea8000c1e1900 */
[----:B------:R-:W2:Y:S01]  /*13b0*/  LDG.E R20, desc[UR14][R20.64] ;  /* 0x0000000e14147981 */ /* 0x000ea2000c1e1900 */
[----:B------:R-:W-:Y:S01]  /*13c0*/  IADD3 R14, P0, PT, R8, UR13, RZ ;  /* 0x0000000d080e7c10 */ /* 0x000fe2000ff1e0ff */
[----:B------:R-:W-:Y:S01]  /*13d0*/  IMAD.U32 R17, RZ, RZ, UR11 ;  /* 0x0000000bff117e24 */ /* 0x000fe2000f8e00ff */
[----:B------:R-:W-:Y:S02]  /*13e0*/  MOV R16, UR10 ;  /* 0x0000000a00107c02 */ /* 0x000fe40008000f00 */
[----:B------:R-:W-:Y:S02]  /*13f0*/  MOV R18, UR4 ;  /* 0x0000000400127c02 */ /* 0x000fe40008000f00 */
[----:B------:R-:W-:Y:S01]  /*1400*/  MOV R19, UR5 ;  /* 0x0000000500137c02 */ /* 0x000fe20008000f00 */
[----:B------:R-:W-:Y:S01]  /*1410*/  IMAD.WIDE R16, R7, 0x4, R16 ;  /* 0x0000000407107825 */ /* 0x000fe200078e0210 */
[----:B------:R-:W-:-:S03]  /*1420*/  IADD3.X R15, PT, PT, R9, UR16, RZ, P0, !PT ;  /* 0x00000010090f7c10 */ /* 0x000fc600087fe4ff */
[----:B------:R-:W-:-:S04]  /*1430*/  IMAD.WIDE R18, R7, 0x4, R18 ;  /* 0x0000000407127825 */ /* 0x000fc800078e0212 */
[----:B--2---:R-:W-:-:S05]  /*1440*/  FFMA R25, R20, UR17, R23 ;  /* 0x0000001114197c23 */ /* 0x004fca0008000017 */
[----:B------:R0:W-:Y:S04]  /*1450*/  STG.E desc[UR14][R14.64], R25 ;  /* 0x000000190e007986 */ /* 0x0001e8000c10190e */
[----:B------:R-:W2:Y:S04]  /*1460*/  LDG.E R6, desc[UR14][R16.64+-0x600] ;  /* 0xfffa000e10067981 */ /* 0x000ea8000c1e1900 */
[----:B------:R-:W2:Y:S01]  /*1470*/  LDG.E R23, desc[UR14][R18.64+-0x600] ;  /* 0xfffa000e12177981 */ /* 0x000ea2000c1e1900 */
[----:B------:R-:W-:Y:S01]  /*1480*/  MOV R21, UR9 ;  /* 0x0000000900157c02 */ /* 0x000fe20008000f00 */
[----:B------:R-:W-:-:S04]  /*1490*/  IMAD.U32 R20, RZ, RZ, UR8 ;  /* 0x00000008ff147e24 */ /* 0x000fc8000f8e00ff */
[----:B------:R-:W-:-:S04]  /*14a0*/  IMAD.WIDE R20, R7, 0x4, R20 ;  /* 0x0000000407147825 */ /* 0x000fc800078e0214 */
[----:B--2---:R-:W-:-:S05]  /*14b0*/  FFMA R23, R6, UR17, R23 ;  /* 0x0000001106177c23 */ /* 0x004fca0008000017 */
[----:B------:R1:W-:Y:S04]  /*14c0*/  STG.E desc[UR14][R20.64+-0x600], R23 ;  /* 0xfffa001714007986 */ /* 0x0003e8000c10190e */
[----:B------:R-:W2:Y:S04]  /*14d0*/  LDG.E R6, desc[UR14][R16.64+-0x400] ;  /* 0xfffc000e10067981 */ /* 0x000ea8000c1e1900 */
[----:B------:R-:W2:Y:S02]  /*14e0*/  LDG.E R27, desc[UR14][R18.64+-0x400] ;  /* 0xfffc000e121b7981 */ /* 0x000ea4000c1e1900 */
[----:B--2---:R-:W-:-:S05]  /*14f0*/  FFMA R27, R6, UR17, R27 ;  /* 0x00000011061b7c23 */ /* 0x004fca000800001b */
[----:B------:R2:W-:Y:S04]  /*1500*/  STG.E desc[UR14][R20.64+-0x400], R27 ;  /* 0xfffc001b14007986 */ /* 0x0005e8000c10190e */
[----:B------:R-:W3:Y:S04]  /*1510*/  LDG.E R6, desc[UR14][R16.64+-0x200] ;  /* 0xfffe000e10067981 */ /* 0x000ee8000c1e1900 */
[----:B0-----:R-:W3:Y:S02]  /*1520*/  LDG.E R15, desc[UR14][R18.64+-0x200] ;  /* 0xfffe000e120f7981 */ /* 0x001ee4000c1e1900 */
[----:B---3--:R-:W-:-:S05]  /*1530*/  FFMA R15, R6, UR17, R15 ;  /* 0x00000011060f7c23 */ /* 0x008fca000800000f */
[----:B------:R0:W-:Y:S04]  /*1540*/  STG.E desc[UR14][R20.64+-0x200], R15 ;  /* 0xfffe000f14007986 */ /* 0x0001e8000c10190e */
[----:B------:R-:W3:Y:S04]  /*1550*/  LDG.E R6, desc[UR14][R16.64] ;  /* 0x0000000e10067981 */ /* 0x000ee8000c1e1900 */
[----:B------:R-:W3:Y:S02]  /*1560*/  LDG.E R25, desc[UR14][R18.64] ;  /* 0x0000000e12197981 */ /* 0x000ee4000c1e1900 */
[----:B---3--:R-:W-:-:S05]  /*1570*/  FFMA R25, R6, UR17, R25 ;  /* 0x0000001106197c23 */ /* 0x008fca0008000019 */
[----:B------:R3:W-:Y:S04]  /*1580*/  STG.E desc[UR14][R20.64], R25 ;  /* 0x0000001914007986 */ /* 0x0007e8000c10190e */
[----:B------:R-:W4:Y:S04]  /*1590*/  LDG.E R6, desc[UR14][R16.64+0x200] ;  /* 0x0002000e10067981 */ /* 0x000f28000c1e1900 */
[----:B-1----:R-:W4:Y:S02]  /*15a0*/  LDG.E R23, desc[UR14][R18.64+0x200] ;  /* 0x0002000e12177981 */ /* 0x002f24000c1e1900 */
[----:B----4-:R-:W-:-:S05]  /*15b0*/  FFMA R23, R6, UR17, R23 ;  /* 0x0000001106177c23 */ /* 0x010fca0008000017 */
[----:B------:R3:W-:Y:S04]  /*15c0*/  STG.E desc[UR14][R20.64+0x200], R23 ;  /* 0x0002001714007986 */ /* 0x0007e8000c10190e */
[----:B------:R-:W4:Y:S04]  /*15d0*/  LDG.E R6, desc[UR14][R16.64+0x400] ;  /* 0x0004000e10067981 */ /* 0x000f28000c1e1900 */
[----:B--2---:R-:W4:Y:S02]  /*15e0*/  LDG.E R27, desc[UR14][R18.64+0x400] ;  /* 0x0004000e121b7981 */ /* 0x004f24000c1e1900 */
[----:B----4-:R-:W-:-:S05]  /*15f0*/  FFMA R27, R6, UR17, R27 ;  /* 0x00000011061b7c23 */ /* 0x010fca000800001b */
[----:B------:R3:W-:Y:S04]  /*1600*/  STG.E desc[UR14][R20.64+0x400], R27 ;  /* 0x0004001b14007986 */ /* 0x0007e8000c10190e */
[----:B------:R-:W2:Y:S04]  /*1610*/  LDG.E R6, desc[UR14][R16.64+0x600] ;  /* 0x0006000e10067981 */ /* 0x000ea8000c1e1900 */
[----:B0-----:R-:W2:Y:S01]  /*1620*/  LDG.E R15, desc[UR14][R18.64+0x600] ;  /* 0x0006000e120f7981 */ /* 0x001ea2000c1e1900 */
[----:B------:R-:W-:-:S04]  /*1630*/  IADD3 R0, PT, PT, R0, 0x8, RZ ;  /* 0x0000000800007810 */ /* 0x000fc80007ffe0ff */
[----:B------:R-:W-:Y:S01]  /*1640*/  ISETP.NE.AND P0, PT, R0, RZ, PT ;  /* 0x000000ff0000720c */ /* 0x000fe20003f05270 */
[----:B------:R-:W-:Y:S01]  /*1650*/  UIADD3 UR13, UP0, UPT, UR13, 0x1000, URZ ;  /* 0x000010000d0d7890 */ /* 0x000fe2000ff1e0ff */
[----:B------:R-:W-:-:S03]  /*1660*/  VIADD R7, R7, 0x400 ;  /* 0x0000040007077836 */ /* 0x000fc60000000000 */
[----:B------:R-:W-:Y:S01]  /*1670*/  UIADD3.X UR16, UPT, UPT, URZ, UR16, URZ, UP0, !UPT ;  /* 0x00000010ff107290 */ /* 0x000fe200087fe4ff */
[----:B--2---:R-:W-:-:S05]  /*1680*/  FFMA R15, R6, UR17, R15 ;  /* 0x00000011060f7c23 */ /* 0x004fca000800000f */
[----:B------:R3:W-:Y:S02]  /*1690*/  STG.E desc[UR14][R20.64+0x600], R15 ;  /* 0x0006000f14007986 */ /* 0x0007e4000c10190e */
[----:B------:R-:W-:Y:S05]  /*16a0*/  @P0 BRA `(.L_x_13) ;  /* 0xfffffffc002c0947 */ /* 0x000fea000383ffff */
[----:B------:R-:W0:Y:S02]  /*16b0*/  LDC R0, c[0x0][0x388] ;  /* 0x0000e200ff007b82 */ /* 0x000e240000000800 */
[----:B0-----:R-:W-:-:S07]  /*16c0*/  LOP3.LUT R0, R0, 0x7ffffff8, RZ, 0xc0, !PT ;  /* 0x7ffffff800007812 */ /* 0x001fce00078ec0ff */
.L_x_12:
[----:B------:R-:W0:Y:S02]  /*16d0*/  LDC R14, c[0x0][0x388] ;  /* 0x0000e200ff0e7b82 */ /* 0x000e240000000800 */
[----:B0-----:R-:W-:-:S04]  /*16e0*/  LOP3.LUT R10, R14, 0x7, RZ, 0xc0, !PT ;  /* 0x000000070e0a7812 */ /* 0x001fc800078ec0ff */
[----:B------:R-:W-:-:S13]  /*16f0*/  ISETP.NE.AND P0, PT, R10, RZ, PT ;  /* 0x000000ff0a00720c */ /* 0x000fda0003f05270 */
[----:B------:R-:W-:Y:S05]  /*1700*/  @!P0 EXIT ;  /* 0x000000000000894d */ /* 0x000fea0003800000 */
[----:B------:R-:W0:Y:S01]  /*1710*/  LDCU.64 UR4, c[0x0][0x390] ;  /* 0x00007200ff0477ac */ /* 0x000e220008000a00 */
[----:B------:R-:W-:Y:S01]  /*1720*/  SHF.L.U32 R8, R14, 0x7, RZ ;  /* 0x000000070e087819 */ /* 0x000fe200000006ff */
[----:B---3--:R-:W1:Y:S01]  /*1730*/  S2R R15, SR_TID.X ;  /* 0x00000000000f7919 */ /* 0x008e620000002100 */
[----:B------:R-:W-:Y:S02]  /*1740*/  ISETP.GE.U32.AND P0, PT, R10, 0x4, PT ;  /* 0x000000040a00780c */ /* 0x000fe40003f06070 */
[----:B------:R-:W-:Y:S01]  /*1750*/  SHF.R.S32.HI R6, RZ, 0x1f, R8 ;  /* 0x0000001fff067819 */ /* 0x000fe20000011408 */
[----:B------:R-:W-:Y:S01]  /*1760*/  IMAD.WIDE.U32 R8, R8, UR12, RZ ;  /* 0x0000000c08087c25 */ /* 0x000fe2000f8e00ff */
[----:B------:R-:W-:-:S03]  /*1770*/  LOP3.LUT R18, R14, 0x3, RZ, 0xc0, !PT ;  /* 0x000000030e127812 */ /* 0x000fc600078ec0ff */
[----:B------:R-:W-:Y:S01]  /*1780*/  IMAD R7, R6, UR12, RZ ;  /* 0x0000000c06077c24 */ /* 0x000fe2000f8e02ff */
[----:B------:R-:W-:Y:S02]  /*1790*/  SHF.L.U32 R6, R8, 0x2, RZ ;  /* 0x0000000208067819 */ /* 0x000fe400000006ff */
[----:B------:R-:W-:Y:S01]  /*17a0*/  ISETP.NE.AND P1, PT, R18, RZ, PT ;  /* 0x000000ff1200720c */ /* 0x000fe20003f25270 */
[----:B------:R-:W-:Y:S01]  /*17b0*/  IMAD.IADD R7, R9, 0x1, R7 ;  /* 0x0000000109077824 */ /* 0x000fe200078e0207 */
[----:B0-----:R-:W-:-:S04]  /*17c0*/  IADD3 R6, P2, PT, R6, UR4, RZ ;  /* 0x0000000406067c10 */ /* 0x001fc8000ff5e0ff */
[----:B------:R-:W-:-:S04]  /*17d0*/  SHF.L.U64.HI R7, R8, 0x2, R7 ;  /* 0x0000000208077819 */ /* 0x000fc80000010207 */
[----:B------:R-:W-:Y:S01]  /*17e0*/  IADD3.X R7, PT, PT, R7, UR5, RZ, P2, !PT ;  /* 0x0000000507077c10 */ /* 0x000fe200097fe4ff */
[----:B------:R-:W-:Y:S06]  /*17f0*/  @!P0 BRA `(.L_x_14) ;  /* 0x0000000000588947 */ /* 0x000fec0003800000 */
[----:B-1----:R-:W-:Y:S01]  /*1800*/  LEA R13, R0, R15, 0x7 ;  /* 0x0000000f000d7211 */ /* 0x002fe200078e38ff */
[----:B------:R-:W0:Y:S04]  /*1810*/  LDCU UR4, c[0x0][0x38c] ;  /* 0x00007180ff0477ac */ /* 0x000e280008000800 */
[----:B------:R-:W-:-:S04]  /*1820*/  IMAD.WIDE R10, R13, 0x4, R2 ;  /* 0x000000040d0a7825 */ /* 0x000fc800078e0202 */
[C---:B------:R-:W-:Y:S01]  /*1830*/  IMAD.WIDE R8, R13.reuse, 0x4, R4 ;  /* 0x000000040d087825 */ /* 0x040fe200078e0204 */
[----:B------:R-:W0:Y:S04]  /*1840*/  LDG.E R16, desc[UR14][R10.64] ;  /* 0x0000000e0a107981 */ /* 0x000e28000c1e1900 */
[----:B------:R-:W0:Y:S01]  /*1850*/  LDG.E R17, desc[UR14][R8.64] ;  /* 0x0000000e08117981 */ /* 0x000e22000c1e1900 */
[----:B------:R-:W-:-:S04]  /*1860*/  IMAD.WIDE R12, R13, 0x4, R6 ;  /* 0x000000040d0c7825 */ /* 0x000fc800078e0206 */
[----:B0-----:R-:W-:-:S05]  /*1870*/  FFMA R17, R16, UR4, R17 ;  /* 0x0000000410117c23 */ /* 0x001fca0008000011 */
[----:B------:R0:W-:Y:S04]  /*1880*/  STG.E desc[UR14][R12.64], R17 ;  /* 0x000000110c007986 */ /* 0x0001e8000c10190e */
[----:B------:R-:W2:Y:S04]  /*1890*/  LDG.E R16, desc[UR14][R10.64+0x200] ;  /* 0x0002000e0a107981 */ /* 0x000ea8000c1e1900 */
[----:B------:R-:W2:Y:S02]  /*18a0*/  LDG.E R19, desc[UR14][R8.64+0x200] ;  /* 0x0002000e08137981 */ /* 0x000ea4000c1e1900 */
[----:B--2---:R-:W-:-:S05]  /*18b0*/  FFMA R19, R16, UR4, R19 ;  /* 0x0000000410137c23 */ /* 0x004fca0008000013 */
[----:B------:R0:W-:Y:S04]  /*18c0*/  STG.E desc[UR14][R12.64+0x200], R19 ;  /* 0x000200130c007986 */ /* 0x0001e8000c10190e */
[----:B------:R-:W2:Y:S04]  /*18d0*/  LDG.E R16, desc[UR14][R10.64+0x400] ;  /* 0x0004000e0a107981 */ /* 0x000ea8000c1e1900 */
[----:B------:R-:W2:Y:S02]  /*18e0*/  LDG.E R21, desc[UR14][R8.64+0x400] ;  /* 0x0004000e08157981 */ /* 0x000ea4000c1e1900 */
[----:B--2---:R-:W-:-:S05]  /*18f0*/  FFMA R21, R16, UR4, R21 ;  /* 0x0000000410157c23 */ /* 0x004fca0008000015 */
[----:B------:R0:W-:Y:S04]  /*1900*/  STG.E desc[UR14][R12.64+0x400], R21 ;  /* 0x000400150c007986 */ /* 0x0001e8000c10190e */
[----:B------:R-:W2:Y:S04]  /*1910*/  LDG.E R16, desc[UR14][R10.64+0x600] ;  /* 0x0006000e0a107981 */ /* 0x000ea8000c1e1900 */
[----:B------:R-:W2:Y:S01]  /*1920*/  LDG.E R23, desc[UR14][R8.64+0x600] ;  /* 0x0006000e08177981 */ /* 0x000ea2000c1e1900 */
[----:B------:R-:W-:Y:S01]  /*1930*/  IADD3 R0, PT, PT, R0, 0x4, RZ ;  /* 0x0000000400007810 */ /* 0x000fe20007ffe0ff */
[----:B--2---:R-:W-:-:S05]  /*1940*/  FFMA R23, R16, UR4, R23 ;  /* 0x0000000410177c23 */ /* 0x004fca0008000017 */
[----:B------:R0:W-:Y:S02]  /*1950*/  STG.E desc[UR14][R12.64+0x600], R23 ;  /* 0x000600170c007986 */ /* 0x0001e4000c10190e */
.L_x_14:
[----:B------:R-:W-:Y:S05]  /*1960*/  @!P1 EXIT ;  /* 0x000000000000994d */ /* 0x000fea0003800000 */
[----:B------:R-:W-:Y:S02]  /*1970*/  ISETP.NE.AND P0, PT, R18, 0x1, PT ;  /* 0x000000011200780c */ /* 0x000fe40003f05270 */
[----:B------:R-:W-:-:S04]  /*1980*/  LOP3.LUT R14, R14, 0x1, RZ, 0xc0, !PT ;  /* 0x000000010e0e7812 */ /* 0x000fc800078ec0ff */
[----:B------:R-:W-:-:S07]  /*1990*/  ISETP.NE.U32.AND P1, PT, R14, 0x1, PT ;  /* 0x000000010e00780c */ /* 0x000fce0003f25070 */
[----:B------:R-:W-:Y:S06]  /*19a0*/  @!P0 BRA `(.L_x_15) ;  /* 0x0000000000388947 */ /* 0x000fec0003800000 */
[----:B01----:R-:W-:Y:S01]  /*19b0*/  IMAD R13, R0, 0x80, R15 ;  /* 0x00000080000d7824 */ /* 0x003fe200078e020f */
[----:B------:R-:W0:Y:S03]  /*19c0*/  LDCU UR4, c[0x0][0x38c] ;  /* 0x00007180ff0477ac */ /* 0x000e260008000800 */
[----:B------:R-:W-:-:S04]  /*19d0*/  IMAD.WIDE R8, R13, 0x4, R2 ;  /* 0x000000040d087825 */ /* 0x000fc800078e0202 */
[C---:B------:R-:W-:Y:S01]  /*19e0*/  IMAD.WIDE R10, R13.reuse, 0x4, R4 ;  /* 0x000000040d0a7825 */ /* 0x040fe200078e0204 */
[----:B------:R-:W0:Y:S04]  /*19f0*/  LDG.E R14, desc[UR14][R8.64] ;  /* 0x0000000e080e7981 */ /* 0x000e28000c1e1900 */
[----:B------:R-:W0:Y:S01]  /*1a00*/  LDG.E R17, desc[UR14][R10.64] ;  /* 0x0000000e0a117981 */ /* 0x000e22000c1e1900 */
[----:B------:R-:W-:-:S04]  /*1a10*/  IMAD.WIDE R12, R13, 0x4, R6 ;  /* 0x000000040d0c7825 */ /* 0x000fc800078e0206 */
[----:B0-----:R-:W-:-:S05]  /*1a20*/  FFMA R17, R14, UR4, R17 ;  /* 0x000000040e117c23 */ /* 0x001fca0008000011 */
[----:B------:R2:W-:Y:S04]  /*1a30*/  STG.E desc[UR14][R12.64], R17 ;  /* 0x000000110c007986 */ /* 0x0005e8000c10190e */
[----:B------:R-:W3:Y:S04]  /*1a40*/  LDG.E R14, desc[UR14][R8.64+0x200] ;  /* 0x0002000e080e7981 */ /* 0x000ee8000c1e1900 */
[----:B------:R-:W3:Y:S01]  /*1a50*/  LDG.E R19, desc[UR14][R10.64+0x200] ;  /* 0x0002000e0a137981 */ /* 0x000ee2000c1e1900 */
[----:B------:R-:W-:Y:S01]  /*1a60*/  IADD3 R0, PT, PT, R0, 0x2, RZ ;  /* 0x0000000200007810 */ /* 0x000fe20007ffe0ff */
[----:B---3--:R-:W-:-:S05]  /*1a70*/  FFMA R19, R14, UR4, R19 ;  /* 0x000000040e137c23 */ /* 0x008fca0008000013 */
[----:B------:R2:W-:Y:S02]  /*1a80*/  STG.E desc[UR14][R12.64+0x200], R19 ;  /* 0x000200130c007986 */ /* 0x0005e4000c10190e */
.L_x_15:
[----:B------:R-:W-:Y:S05]  /*1a90*/  @P1 EXIT ;  /* 0x000000000000194d */ /* 0x000fea0003800000 */
[----:B-1----:R-:W-:Y:S01]  /*1aa0*/  LEA R15, R0, R15, 0x7 ;  /* 0x0000000f000f7211 */ /* 0x002fe200078e38ff */
[----:B------:R-:W1:Y:S04]  /*1ab0*/  LDCU UR4, c[0x0][0x38c] ;  /* 0x00007180ff0477ac */ /* 0x000e680008000800 */
[----:B------:R-:W-:-:S04]  /*1ac0*/  IMAD.WIDE R2, R15, 0x4, R2 ;  /* 0x000000040f027825 */ /* 0x000fc800078e0202 */
[C---:B------:R-:W-:Y:S02]  /*1ad0*/  IMAD.WIDE R4, R15.reuse, 0x4, R4 ;  /* 0x000000040f047825 */ /* 0x040fe400078e0204 */
[----:B------:R-:W1:Y:S04]  /*1ae0*/  LDG.E R2, desc[UR14][R2.64] ;  /* 0x0000000e02027981 */ /* 0x000e68000c1e1900 */
[----:B------:R-:W1:Y:S01]  /*1af0*/  LDG.E R5, desc[UR14][R4.64] ;  /* 0x0000000e04057981 */ /* 0x000e62000c1e1900 */
[----:B------:R-:W-:-:S04]  /*1b00*/  IMAD.WIDE R6, R15, 0x4, R6 ;  /* 0x000000040f067825 */ /* 0x000fc800078e0206 */
[----:B-1----:R-:W-:-:S05]  /*1b10*/  FFMA R9, R2, UR4, R5 ;  /* 0x0000000402097c23 */ /* 0x002fca0008000005 */
[----:B------:R-:W-:Y:S01]  /*1b20*/  STG.E desc[UR14][R6.64], R9 ;  /* 0x0000000906007986 */ /* 0x000fe2000c10190e */
[----:B------:R-:W-:Y:S05]  /*1b30*/  EXIT ;  /* 0x000000000000794d */ /* 0x000fea0003800000 */
.L_x_16:
[----:B------:R-:W-:-:S00]  /*1b40*/  BRA `(.L_x_16) ;  /* 0xfffffffc00fc7947 */ /* 0x000fc0000383ffff */
[----:B------:R-:W-:-:S00]  /*1b50*/  NOP ;  /* 0x0000000000007918 */ /* 0x000fc00000000000 */
        /* <DEDUP_REMOVED lines=10> */
.L_x_35:


//--------------------- .text._ZN3cub18CUB_300001_SM_10006detail9transform16transform_kernelINS2_10policy_hubILb1EN4cuda3std3__45tupleIJN6thrust24THRUST_300001_SM_1000_NS6detail15normal_iteratorINSA_10device_ptrIfEEEESF_EEEE10policy1000Ei13saxpy_functorSF_JPfSK_EEEvT0_iT1_T2_DpNS2_10kernel_argIT3_EE --------------------------
	.section	.text._ZN3cub18CUB_300001_SM_10006detail9transform16transform_kernelINS2_10policy_hubILb1EN4cuda3std3__45tupleIJN6thrust24THRUST_300001_SM_1000_NS6detail15normal_iteratorINSA_10device_ptrIfEEEESF_EEEE10policy1000Ei13saxpy_functorSF_JPfSK_EEEvT0_iT1_T2_DpNS2_10kernel_argIT3_EE,"ax",@progbits
	.align	128
        .global         _ZN3cub18CUB_300001_SM_10006detail9transform16transform_kernelINS2_10policy_hubILb1EN4cuda3std3__45tupleIJN6thrust24THRUST_300001_SM_1000_NS6detail15normal_iteratorINSA_10device_ptrIfEEEESF_EEEE10policy1000Ei13saxpy_functorSF_JPfSK_EEEvT0_iT1_T2_DpNS2_10kernel_argIT3_EE
        .type           _ZN3cub18CUB_300001_SM_10006detail9transform16transform_kernelINS2_10policy_hubILb1EN4cuda3std3__45tupleIJN6thrust24THRUST_300001_SM_1000_NS6detail15normal_iteratorINSA_10device_ptrIfEEEESF_EEEE10policy1000Ei13saxpy_functorSF_JPfSK_EEEvT0_iT1_T2_DpNS2_10kernel_argIT3_EE,@function
        .size           _ZN3cub18CUB_300001_SM_10006detail9transform16transform_kernelINS2_10policy_hubILb1EN4cuda3std3__45tupleIJN6thrust24THRUST_300001_SM_1000_NS6detail15normal_iteratorINSA_10device_ptrIfEEEESF_EEEE10policy1000Ei13saxpy_functorSF_JPfSK_EEEvT0_iT1_T2_DpNS2_10kernel_argIT3_EE,(.L_x_36 - _ZN3cub18CUB_300001_SM_10006detail9transform16transform_kernelINS2_10policy_hubILb1EN4cuda3std3__45tupleIJN6thrust24THRUST_300001_SM_1000_NS6detail15normal_iteratorINSA_10device_ptrIfEEEESF_EEEE10policy1000Ei13saxpy_functorSF_JPfSK_EEEvT0_iT1_T2_DpNS2_10kernel_argIT3_EE)
        .other          _ZN3cub18CUB_300001_SM_10006detail9transform16transform_kernelINS2_10policy_hubILb1EN4cuda3std3__45tupleIJN6thrust24THRUST_300001_SM_1000_NS6detail15normal_iteratorINSA_10device_ptrIfEEEESF_EEEE10policy1000Ei13saxpy_functorSF_JPfSK_EEEvT0_iT1_T2_DpNS2_10kernel_argIT3_EE,@"STO_CUDA_ENTRY STV_DEFAULT"
_ZN3cub18CUB_300001_SM_10006detail9transform16transform_kernelINS2_10policy_hubILb1EN4cuda3std3__45tupleIJN6thrust24THRUST_300001_SM_1000_NS6detail15normal_iteratorINSA_10device_ptrIfEEEESF_EEEE10policy1000Ei13saxpy_functorSF_JPfSK_EEEvT0_iT1_T2_DpNS2_10kernel_argIT3_EE:
.text._ZN3cub18CUB_300001_SM_10006detail9transform16transform_kernelINS2_10policy_hubILb1EN4cuda3std3__45tupleIJN6thrust24THRUST_300001_SM_1000_NS6detail15normal_iteratorINSA_10device_ptrIfEEEESF_EEEE10policy1000Ei13saxpy_functorSF_JPfSK_EEEvT0_iT1_T2_DpNS2_10kernel_argIT3_EE:
[----:B------:R-:W-:Y:S08]  /*0000*/  LDC R1, c[0x0][0x37c] ;  /* 0x0000df00ff017b82 */ /* 0x000ff00000000800 */
[----:B------:R-:W0:Y:S01]  /*0010*/  S2UR UR18, SR_CTAID.X ;  /* 0x00000000001279c3 */ /* 0x000e220000002500 */
[----:B------:R-:W1:Y:S01]  /*0020*/  LDCU.64 UR12, c[0x0][0x380] ;  /* 0x00007000ff0c77ac */ /* 0x000e620008000a00 */
[----:B------:R-:W2:Y:S01]  /*0030*/  S2R R0, SR_TID.X ;  /* 0x0000000000007919 */ /* 0x000ea20000002100 */
[----:B------:R-:W-:Y:S01]  /*0040*/  BSSY.RECONVERGENT B0, `(.L_x_17) ;  /* 0x0000020000007945 */ /* 0x000fe20003800200 */
[----:B-1----:R-:W-:-:S04]  /*0050*/  USHF.L.U32 UR11, UR13, 0x7, URZ ;  /* 0x000000070d0b7899 */ /* 0x002fc800080006ff */
[----:B0-----:R-:W-:-:S04]  /*0060*/  UIMAD UR8, UR11, UR18, URZ ;  /* 0x000000120b0872a4 */ /* 0x001fc8000f8e02ff */
[----:B------:R-:W-:-:S04]  /*0070*/  UIADD3 UR10, UPT, UPT, -UR8, UR12, URZ ;  /* 0x0000000c080a7290 */ /* 0x000fc8000fffe1ff */
[----:B------:R-:W-:Y:S01]  /*0080*/  UISETP.LT.AND UP0, UPT, UR11, UR10, UPT ;  /* 0x0000000a0b00728c */ /* 0x000fe2000bf01270 */
[----:B--2---:R-:W-:-:S03]  /*0090*/  SHF.L.U32 R4, R0, 0x7, RZ ;  /* 0x0000000700047819 */ /* 0x004fc600000006ff */
[----:B------:R-:W-:-:S04]  /*00a0*/  USEL UR12, UR11, UR10, UP0 ;  /* 0x0000000a0b0c7287 */ /* 0x000fc80008000000 */
[----:B------:R-:W-:-:S06]  /*00b0*/  USHF.L.U32 UR4, UR12, 0x2, URZ ;  /* 0x000000020c047899 */ /* 0x000fcc00080006ff */
[----:B------:R-:W-:-:S13]  /*00c0*/  ISETP.GE.AND P0, PT, R4, UR4, PT ;  /* 0x0000000404007c0c */ /* 0x000fda000bf06270 */
[----:B------:R-:W-:Y:S05]  /*00d0*/  @P0 BRA `(.L_x_18) ;  /* 0x0000000000580947 */ /* 0x000fea0003800000 */
[----:B------:R-:W0:Y:S01]  /*00e0*/  LDC.64 R2, c[0x0][0x398] ;  /* 0x0000e600ff027b82 */ /* 0x000e220000000a00 */
[----:B------:R-:W-:Y:S01]  /*00f0*/  MOV R7, UR8 ;  /* 0x0000000800077c02 */ /* 0x000fe20008000f00 */
[----:B------:R-:W-:Y:S01]  /*0100*/  BSSY.RECONVERGENT B1, `(.L_x_19) ;  /* 0x000000a000017945 */ /* 0x000fe20003800200 */
[----:B------:R-:W-:Y:S02]  /*0110*/  IMAD.MOV.U32 R5, RZ, RZ, R4 ;  /* 0x000000ffff057224 */ /* 0x000fe400078e0004 */
[----:B0-----:R-:W-:-:S04]  /*0120*/  IMAD.WIDE.U32 R2, R0, 0x80, R2 ;  /* 0x0000008000027825 */ /* 0x001fc800078e0002 */
[----:B------:R-:W-:-:S07]  /*0130*/  IMAD.WIDE R2, R7, 0x4, R2 ;  /* 0x0000000407027825 */ /* 0x000fce00078e0202 */
.L_x_20:
[----:B------:R-:W-:Y:S01]  /*0140*/  IADD3 R5, PT, PT, R5, 0x4000, RZ ;  /* 0x0000400005057810 */ /* 0x000fe20007ffe0ff */
[----:B------:R0:W-:Y:S03]  /*0150*/  CCTL.E.PF2 [R2] ;  /* 0x000000000200798f */ /* 0x0001e60000800100 */
[----:B------:R-:W-:Y:S02]  /*0160*/  ISETP.GE.AND P0, PT, R5, UR4, PT ;  /* 0x0000000405007c0c */ /* 0x000fe4000bf06270 */
[----:B0-----:R-:W-:-:S04]  /*0170*/  IADD3 R2, P1, PT, R2, 0x4000, RZ ;  /* 0x0000400002027810 */ /* 0x001fc80007f3e0ff */
[----:B------:R-:W-:-:S07]  /*0180*/  IADD3.X R3, PT, PT, RZ, R3, RZ, P1, !PT ;  /* 0x00000003ff037210 */ /* 0x000fce0000ffe4ff */
[----:B------:R-:W-:Y:S05]  /*0190*/  @!P0 BRA `(.L_x_20) ;  /* 0xfffffffc00e88947 */ /* 0x000fea000383ffff */
[----:B------:R-:W-:Y:S05]  /*01a0*/  BSYNC.RECONVERGENT B1 ;  /* 0x0000000000017941 */ /* 0x000fea0003800200 */
.L_x_19:
[----:B------:R-:W0:Y:S02]  /*01b0*/  LDC.64 R2, c[0x0][0x3a8] ;  /* 0x0000ea00ff027b82 */ /* 0x000e240000000a00 */
[----:B0-----:R-:W-:-:S04]  /*01c0*/  IMAD.WIDE.U32 R2, R0, 0x80, R2 ;  /* 0x0000008000027825 */ /* 0x001fc800078e0002 */
[----:B------:R-:W-:-:S07]  /*01d0*/  IMAD.WIDE R2, R7, 0x4, R2 ;  /* 0x0000000407027825 */ /* 0x000fce00078e0202 */
.L_x_21:
[----:B------:R-:W-:Y:S01]  /*01e0*/  VIADD R4, R4, 0x4000 ;  /* 0x0000400004047836 */ /* 0x000fe20000000000 */
[----:B------:R0:W-:Y:S04]  /*01f0*/  CCTL.E.PF2 [R2] ;  /* 0x000000000200798f */ /* 0x0001e80000800100 */
[----:B------:R-:W-:Y:S02]  /*0200*/  ISETP.GE.AND P0, PT, R4, UR4, PT ;  /* 0x0000000404007c0c */ /* 0x000fe4000bf06270 */
[----:B0-----:R-:W-:-:S04]  /*0210*/  IADD3 R2, P1, PT, R2, 0x4000, RZ ;  /* 0x0000400002027810 */ /* 0x001fc80007f3e0ff */
[----:B------:R-:W-:-:S07]  /*0220*/  IADD3.X R3, PT, PT, RZ, R3, RZ, P1, !PT ;  /* 0x00000003ff037210 */ /* 0x000fce0000ffe4ff */
[----:B------:R-:W-:Y:S05]  /*0230*/  @!P0 BRA `(.L_x_21) ;  /* 0xfffffffc00e88947 */ /* 0x000fea000383ffff */
.L_x_18:
[----:B------:R-:W-:Y:S05]  /*0240*/  BSYNC.RECONVERGENT B0 ;  /* 0x0000000000007941 */ /* 0x000fea0003800200 */
.L_x_17:
[----:B------:R-:W0:Y:S01]  /*0250*/  LDCU.128 UR4, c[0x0][0x390] ;  /* 0x00007200ff0477ac */ /* 0x000e220008000c00 */
[----:B------:R-:W-:Y:S01]  /*0260*/  UIMAD.WIDE UR8, UR8, 0x4, URZ ;  /* 0x00000004080878a5 */ /* 0x000fe2000f8e02ff */
[----:B------:R-:W1:Y:S01]  /*0270*/  LDCU.64 UR20, c[0x0][0x358] ;  /* 0x00006b00ff1477ac */ /* 0x000e620008000a00 */
[----:B------:R-:W2:Y:S02]  /*0280*/  LDCU.64 UR14, c[0x0][0x3a8] ;  /* 0x00007500ff0e77ac */ /* 0x000ea40008000a00 */
[----:B0-----:R-:W-:-:S04]  /*0290*/  UIADD3 UR16, UP0, UPT, UR8, UR4, URZ ;  /* 0x0000000408107290 */ /* 0x001fc8000ff1e0ff */
[----:B------:R-:W-:Y:S02]  /*02a0*/  UIADD3.X UR17, UPT, UPT, UR9, UR5, URZ, UP0, !UPT ;  /* 0x0000000509117290 */ /* 0x000fe400087fe4ff */
[----:B------:R-:W-:-:S09]  /*02b0*/  UISETP.GT.AND UP0, UPT, UR11, UR10, UPT ;  /* 0x0000000a0b00728c */ /* 0x000fd2000bf04270 */
[----:B-12---:R-:W-:Y:S05]  /*02c0*/  BRA.U UP0, `(.L_x_22) ;  /* 0x0000000900687547 */ /* 0x006fea000b800000 */
[----:B------:R-:W-:-:S06]  /*02d0*/  UISETP.GE.AND UP0, UPT, UR13, 0x1, UPT ;  /* 0x000000010d00788c */ /* 0x000fcc000bf06270 */
[----:B------:R-:W-:-:S13]  /*02e0*/  PLOP3.LUT P0, PT, PT, PT, UP0, 0x80, 0x8 ;  /* 0x000000000008781c */ /* 0x000fda0003f0f008 */
[----:B------:R-:W-:Y:S05]  /*02f0*/  @!P0 EXIT ;  /* 0x000000000000894d */ /* 0x000fea0003800000 */
[----:B------:R-:W-:Y:S01]  /*0300*/  UISETP.GE.U32.AND UP0, UPT, UR13, 0x8, UPT ;  /* 0x000000080d00788c */ /* 0x000fe2000bf06070 */
[----:B------:R-:W-:-:S08]  /*0310*/  HFMA2 R10, -RZ, RZ, 0, 0 ;  /* 0x00000000ff0a7431 */ /* 0x000fd000000001ff */
[----:B------:R-:W-:Y:S05]  /*0320*/  BRA.U !UP0, `(.L_x_23) ;  /* 0x00000005082c7547 */ /* 0x000fea000b800000 */
[----:B------:R-:W0:Y:S01]  /*0330*/  LDC.64 R2, c[0x0][0x390] ;  /* 0x0000e400ff027b82 */ /* 0x000e220000000a00 */
[----:B------:R-:W-:Y:S01]  /*0340*/  UMOV UR10, UR8 ;  /* 0x00000008000a7c82 */ /* 0x000fe20008000000 */
[----:B------:R-:W-:Y:S01]  /*0350*/  UMOV UR11, UR9 ;  /* 0x00000009000b7c82 */ /* 0x000fe20008000000 */
[----:B------:R-:W-:Y:S02]  /*0360*/  UIADD3 UR9, UP2, UPT, UR10, 0x600, URZ ;  /* 0x000006000a097890 */ /* 0x000fe4000ff5e0ff */
[----:B------:R-:W-:Y:S02]  /*0370*/  ULOP3.LUT UR8, UR13, 0x7ffffff8, URZ, 0xc0, !UPT ;  /* 0x7ffffff80d087892 */ /* 0x000fe4000f8ec0ff */
[----:B------:R-:W-:Y:S01]  /*0380*/  UIADD3 UR12, UP0, UPT, UR9, UR4, URZ ;  /* 0x00000004090c7290 */ /* 0x000fe2000ff1e0ff */
[----:B------:R-:W1:Y:S01]  /*0390*/  LDC.64 R4, c[0x0][0x398] ;  /* 0x0000e600ff047b82 */ /* 0x000e620000000a00 */
[----:B------:R-:W-:Y:S02]  /*03a0*/  UIADD3.X UR4, UPT, UPT, URZ, UR11, URZ, UP2, !UPT ;  /* 0x0000000bff047290 */ /* 0x000fe400097fe4ff */
[----:B------:R-:W-:-:S02]  /*03b0*/  UIADD3 UR6, UP1, UPT, UR9, UR6, URZ ;  /* 0x0000000609067290 */ /* 0x000fc4000ff3e0ff */
[----:B------:R-:W-:Y:S01]  /*03c0*/  UIADD3 UR14, UP2, UPT, UR9, UR14, URZ ;  /* 0x0000000e090e7290 */ /* 0x000fe2000ff5e0ff */
[----:B------:R-:W2:Y:S02]  /*03d0*/  LDCU UR19, c[0x0][0x388] ;  /* 0x00007100ff1377ac */ /* 0x000ea40008000800 */
[----:B------:R-:W3:Y:S01]  /*03e0*/  LDC.64 R6, c[0x0][0x3a8] ;  /* 0x0000ea00ff067b82 */ /* 0x000ee20000000a00 */
[----:B------:R-:W-:Y:S02]  /*03f0*/  UIADD3.X UR7, UPT, UPT, UR4, UR7, URZ, UP1, !UPT ;  /* 0x0000000704077290 */ /* 0x000fe40008ffe4ff */
[----:B------:R-:W-:Y:S02]  /*0400*/  UIADD3.X UR5, UPT, UPT, UR4, UR5, URZ, UP0, !UPT ;  /* 0x0000000504057290 */ /* 0x000fe400087fe4ff */
[----:B------:R-:W-:Y:S01]  /*0410*/  UIADD3.X UR15, UPT, UPT, UR4, UR15, URZ, UP2, !UPT ;  /* 0x0000000f040f7290 */ /* 0x000fe200097fe4ff */
[----:B0-----:R-:W-:Y:S01]  /*0420*/  IMAD.WIDE.U32 R2, R0, 0x4, R2 ;  /* 0x0000000400027825 */ /* 0x001fe200078e0002 */
[----:B------:R-:W-:-:S03]  /*0430*/  UIADD3 UR8, UPT, UPT, -UR8, URZ, URZ ;  /* 0x000000ff08087290 */ /* 0x000fc6000fffe1ff */
[----:B-1----:R-:W-:-:S04]  /*0440*/  IMAD.WIDE.U32 R4, R0, 0x4, R4 ;  /* 0x0000000400047825 */ /* 0x002fc800078e0004 */
[----:B---3--:R-:W-:-:S04]  /*0450*/  IMAD.WIDE.U32 R6, R0, 0x4, R6 ;  /* 0x0000000400067825 */ /* 0x008fc800078e0006 */
[----:B--2---:R-:W-:-:S07]  /*0460*/  VIADD R0, R0, 0x80 ;  /* 0x0000008000007836 */ /* 0x004fce0000000000 */
.L_x_24:
        /* <DEDUP_REMOVED lines=10> */
[----:B------:R-:W-:-:S02]  /*0510*/  MOV R11, UR15 ;  /* 0x0000000f000b7c02 */ /* 0x000fc40008000f00 */
[----:B------:R-:W-:Y:S01]  /*0520*/  IADD3.X R17, PT, PT, R3, UR11, RZ, P0, !PT ;  /* 0x0000000b03117c10 */ /* 0x000fe200087fe4ff */
[----:B------:R-:W-:-:S04]  /*0530*/  IMAD.WIDE R8, R0, 0x4, R8 ;  /* 0x0000000400087825 */ /* 0x000fc800078e0208 */
        /* <DEDUP_REMOVED lines=32> */
[----:B------:R-:W-:Y:S02]  /*0740*/  UIADD3 UR10, UP0, UPT, UR10, 0x1000, URZ ;  /* 0x000010000a0a7890 */ /* 0x000fe4000ff1e0ff */
[----:B------:R-:W-:-:S02]  /*0750*/  UIADD3 UR8, UPT, UPT, UR8, 0x8, URZ ;  /* 0x0000000808087890 */ /* 0x000fc4000fffe0ff */
[----:B------:R-:W-:Y:S02]  /*0760*/  UIADD3.X UR11, UPT, UPT, URZ, UR11, URZ, UP0, !UPT ;  /* 0x0000000bff0b7290 */ /* 0x000fe400087fe4ff */
[----:B------:R-:W-:Y:S01]  /*0770*/  UISETP.NE.AND UP0, UPT, UR8, URZ, UPT ;  /* 0x000000ff0800728c */ /* 0x000fe2000bf05270 */
[----:B------:R-:W-:Y:S01]  /*0780*/  IADD3 R0, PT, PT, R0, 0x400, RZ ;  /* 0x0000040000007810 */ /* 0x000fe20007ffe0ff */
[----:B--2---:R-:W-:-:S05]  /*0790*/  FFMA R17, R14, UR19, R17 ;  /* 0x000000130e117c23 */ /* 0x004fca0008000011 */
[----:B------:R3:W-:Y:S02]  /*07a0*/  STG.E desc[UR20][R12.64+0x600], R17 ;  /* 0x000600110c007986 */ /* 0x0007e4000c101914 */
[----:B------:R-:W-:Y:S05]  /*07b0*/  BRA.U UP0, `(.L_x_24) ;  /* 0xfffffffd002c7547 */ /* 0x000fea000b83ffff */
[----:B------:R-:W0:Y:S02]  /*07c0*/  LDC R10, c[0x0][0x384] ;  /* 0x0000e100ff0a7b82 */ /* 0x000e240000000800 */
[----:B0-----:R-:W-:-:S07]  /*07d0*/  LOP3.LUT R10, R10, 0x7ffffff8, RZ, 0xc0, !PT ;  /* 0x7ffffff80a0a7812 */ /* 0x001fce00078ec0ff */
.L_x_23:
[----:B------:R-:W0:Y:S02]  /*07e0*/  LDC R0, c[0x0][0x384] ;  /* 0x0000e100ff007b82 */ /* 0x000e240000000800 */
[----:B0-----:R-:W-:-:S04]  /*07f0*/  LOP3.LUT R3, R0, 0x7, RZ, 0xc0, !PT ;  /* 0x0000000700037812 */ /* 0x001fc800078ec0ff */
[----:B------:R-:W-:-:S13]  /*0800*/  ISETP.NE.AND P0, PT, R3, RZ, PT ;  /* 0x000000ff0300720c */ /* 0x000fda0003f05270 */
[----:B------:R-:W-:Y:S05]  /*0810*/  @!P0 EXIT ;  /* 0x000000000000894d */ /* 0x000fea0003800000 */
[----:B------:R-:W0:Y:S01]  /*0820*/  LDCU.64 UR4, c[0x0][0x398] ;  /* 0x00007300ff0477ac */ /* 0x000e220008000a00 */
[C---:B------:R-:W-:Y:S01]  /*0830*/  SHF.L.U32 R2, R0.reuse, 0x7, RZ ;  /* 0x0000000700027819 */ /* 0x040fe200000006ff */
[----:B------:R-:W1:Y:S01]  /*0840*/  S2R R11, SR_TID.X ;  /* 0x00000000000b7919 */ /* 0x000e620000002100 */
[----:B------:R-:W-:Y:S01]  /*0850*/  ISETP.GE.U32.AND P0, PT, R3, 0x4, PT ;  /* 0x000000040300780c */ /* 0x000fe20003f06070 */
[----:B------:R-:W2:Y:S01]  /*0860*/  LDCU.64 UR6, c[0x0][0x3a8] ;  /* 0x00007500ff0677ac */ /* 0x000ea20008000a00 */
[----:B------:R-:W-:Y:S01]  /*0870*/  LOP3.LUT R16, R0, 0x3, RZ, 0xc0, !PT ;  /* 0x0000000300107812 */ /* 0x000fe200078ec0ff */
[----:B------:R-:W-:-:S03]  /*0880*/  IMAD R2, R2, UR18, RZ ;  /* 0x0000001202027c24 */ /* 0x000fc6000f8e02ff */
[----:B------:R-:W-:Y:S01]  /*0890*/  ISETP.NE.AND P1, PT, R16, RZ, PT ;  /* 0x000000ff1000720c */ /* 0x000fe20003f25270 */
[----:B------:R-:W-:-:S03]  /*08a0*/  IMAD.WIDE R4, R2, 0x4, RZ ;  /* 0x0000000402047825 */ /* 0x000fc600078e02ff */
[C---:B0-----:R-:W-:Y:S02]  /*08b0*/  IADD3 R2, P2, PT, R4.reuse, UR4, RZ ;  /* 0x0000000404027c10 */ /* 0x041fe4000ff5e0ff */
[----:B--2---:R-:W-:Y:S02]  /*08c0*/  IADD3 R4, P3, PT, R4, UR6, RZ ;  /* 0x0000000604047c10 */ /* 0x004fe4000ff7e0ff */
[C---:B------:R-:W-:Y:S02]  /*08d0*/  IADD3.X R3, PT, PT, R5.reuse, UR5, RZ, P2, !PT ;  /* 0x0000000505037c10 */ /* 0x040fe400097fe4ff */
[----:B------:R-:W-:Y:S01]  /*08e0*/  IADD3.X R5, PT, PT, R5, UR7, RZ, P3, !PT ;  /* 0x0000000705057c10 */ /* 0x000fe20009ffe4ff */
[----:B------:R-:W-:Y:S08]  /*08f0*/  @!P0 BRA `(.L_x_25) ;  /* 0x00000000005c8947 */ /* 0x000ff00003800000 */
[----:B-1-3--:R-:W-:Y:S01]  /*0900*/  IMAD R13, R10, 0x80, R11 ;  /* 0x000000800a0d7824 */ /* 0x00afe200078e020b */
[----:B------:R-:W0:Y:S03]  /*0910*/  LDCU UR4, c[0x0][0x388] ;  /* 0x00007100ff0477ac */ /* 0x000e260008000800 */
[----:B------:R-:W-:-:S04]  /*0920*/  IMAD.WIDE R8, R13, 0x4, R2 ;  /* 0x000000040d087825 */ /* 0x000fc800078e0202 */
[----:B------:R-:W-:Y:S01]  /*0930*/  IMAD.WIDE R6, R13, 0x4, R4 ;  /* 0x000000040d067825 */ /* 0x000fe200078e0204 */
[----:B------:R-:W0:Y:S04]  /*0940*/  LDG.E R14, desc[UR20][R8.64] ;  /* 0x00000014080e7981 */ /* 0x000e28000c1e1900 */
[----:B------:R-:W0:Y:S01]  /*0950*/  LDG.E R15, desc[UR20][R6.64] ;  /* 0x00000014060f7981 */ /* 0x000e22000c1e1900 */
[----:B------:R-:W-:-:S05]  /*0960*/  MOV R12, 0x4 ;  /* 0x00000004000c7802 */ /* 0x000fca0000000f00 */
[----:B------:R-:W-:-:S04]  /*0970*/  IMAD.WIDE R12, R13, R12, UR16 ;  /* 0x000000100d0c7e25 */ /* 0x000fc8000f8e020c */
        /* <DEDUP_REMOVED lines=15> */
.L_x_25:
[----:B------:R-:W-:Y:S05]  /*0a70*/  @!P1 EXIT ;  /* 0x000000000000994d */ /* 0x000fea0003800000 */
[----:B------:R-:W-:Y:S02]  /*0a80*/  ISETP.NE.AND P0, PT, R16, 0x1, PT ;  /* 0x000000011000780c */ /* 0x000fe40003f05270 */
[----:B------:R-:W-:-:S04]  /*0a90*/  LOP3.LUT R0, R0, 0x1, RZ, 0xc0, !PT ;  /* 0x0000000100007812 */ /* 0x000fc800078ec0ff */
[----:B------:R-:W-:-:S07]  /*0aa0*/  ISETP.NE.U32.AND P1, PT, R0, 0x1, PT ;  /* 0x000000010000780c */ /* 0x000fce0003f25070 */
[----:B------:R-:W-:Y:S06]  /*0ab0*/  @!P0 BRA `(.L_x_26) ;  /* 0x00000000003c8947 */ /* 0x000fec0003800000 */
[----:B01-3--:R-:W-:Y:S01]  /*0ac0*/  IMAD R13, R10, 0x80, R11 ;  /* 0x000000800a0d7824 */ /* 0x00bfe200078e020b */
[----:B------:R-:W0:Y:S03]  /*0ad0*/  LDCU UR4, c[0x0][0x388] ;  /* 0x00007100ff0477ac */ /* 0x000e260008000800 */
[----:B------:R-:W-:-:S04]  /*0ae0*/  IMAD.WIDE R6, R13, 0x4, R2 ;  /* 0x000000040d067825 */ /* 0x000fc800078e0202 */
[----:B------:R-:W-:Y:S01]  /*0af0*/  IMAD.WIDE R8, R13, 0x4, R4 ;  /* 0x000000040d087825 */ /* 0x000fe200078e0204 */
[----:B------:R-:W0:Y:S04]  /*0b00*/  LDG.E R0, desc[UR20][R6.64] ;  /* 0x0000001406007981 */ /* 0x000e28000c1e1900 */
[----:B------:R-:W0:Y:S01]  /*0b10*/  LDG.E R15, desc[UR20][R8.64] ;  /* 0x00000014080f7981 */ /* 0x000e22000c1e1900 */
[----:B------:R-:W-:-:S05]  /*0b20*/  HFMA2 R12, -RZ, RZ, 0, 2.384185791015625e-07 ;  /* 0x00000004ff0c7431 */ /* 0x000fca00000001ff */
[----:B------:R-:W-:-:S04]  /*0b30*/  IMAD.WIDE R12, R13, R12, UR16 ;  /* 0x000000100d0c7e25 */ /* 0x000fc8000f8e020c */
[----:B0-----:R-:W-:-:S05]  /*0b40*/  FFMA R15, R0, UR4, R15 ;  /* 0x00000004000f7c23 */ /* 0x001fca000800000f */
[----:B------:R2:W-:Y:S04]  /*0b50*/  STG.E desc[UR20][R12.64], R15 ;  /* 0x0000000f0c007986 */ /* 0x0005e8000c101914 */
[----:B------:R-:W3:Y:S04]  /*0b60*/  LDG.E R0, desc[UR20][R6.64+0x200] ;  /* 0x0002001406007981 */ /* 0x000ee8000c1e1900 */
[----:B------:R-:W3:Y:S01]  /*0b70*/  LDG.E R17, desc[UR20][R8.64+0x200] ;  /* 0x0002001408117981 */ /* 0x000ee2000c1e1900 */
[----:B------:R-:W-:Y:S01]  /*0b80*/  IADD3 R10, PT, PT, R10, 0x2, RZ ;  /* 0x000000020a0a7810 */ /* 0x000fe20007ffe0ff */
[----:B---3--:R-:W-:-:S05]  /*0b90*/  FFMA R17, R0, UR4, R17 ;  /* 0x0000000400117c23 */ /* 0x008fca0008000011 */
[----:B------:R2:W-:Y:S02]  /*0ba0*/  STG.E desc[UR20][R12.64+0x200], R17 ;  /* 0x000200110c007986 */ /* 0x0005e4000c101914 */
.L_x_26:
[----:B------:R-:W-:Y:S05]  /*0bb0*/  @P1 EXIT ;  /* 0x000000000000194d */ /* 0x000fea0003800000 */
[----:B-1----:R-:W-:Y:S01]  /*0bc0*/  IMAD R7, R10, 0x80, R11 ;  /* 0x000000800a077824 */ /* 0x002fe200078e020b */
[----:B------:R-:W1:Y:S03]  /*0bd0*/  LDCU UR4, c[0x0][0x388] ;  /* 0x00007100ff0477ac */ /* 0x000e660008000800 */
[----:B------:R-:W-:-:S04]  /*0be0*/  IMAD.WIDE R2, R7, 0x4, R2 ;  /* 0x0000000407027825 */ /* 0x000fc800078e0202 */
[----:B------:R-:W-:Y:S02]  /*0bf0*/  IMAD.WIDE R4, R7, 0x4, R4 ;  /* 0x0000000407047825 */ /* 0x000fe400078e0204 */
[----:B------:R-:W1:Y:S04]  /*0c00*/  LDG.E R2, desc[UR20][R2.64] ;  /* 0x0000001402027981 */ /* 0x000e68000c1e1900 */
[----:B------:R-:W1:Y:S01]  /*0c10*/  LDG.E R5, desc[UR20][R4.64] ;  /* 0x0000001404057981 */ /* 0x000e62000c1e1900 */
[----:B------:R-:W-:-:S05]  /*0c20*/  MOV R6, 0x4 ;  /* 0x0000000400067802 */ /* 0x000fca0000000f00 */
[----:B------:R-:W-:-:S04]  /*0c30*/  IMAD.WIDE R6, R7, R6, UR16 ;  /* 0x0000001007067e25 */ /* 0x000fc8000f8e0206 */
[----:B-1----:R-:W-:-:S05]  /*0c40*/  FFMA R9, R2, UR4, R5 ;  /* 0x0000000402097c23 */ /* 0x002fca0008000005 */
[----:B------:R-:W-:Y:S01]  /*0c50*/  STG.E desc[UR20][R6.64], R9 ;  /* 0x0000000906007986 */ /* 0x000fe2000c101914 */
[----:B------:R-:W-:Y:S05]  /*0c60*/  EXIT ;  /* 0x000000000000794d */ /* 0x000fea0003800000 */
.L_x_22:
[----:B------:R-:W0:Y:S02]  /*0c70*/  LDC R6, c[0x0][0x384] ;  /* 0x0000e100ff067b82 */ /* 0x000e240000000800 */
[----:B0-----:R-:W-:-:S13]  /*0c80*/  ISETP.GE.AND P0, PT, R6, 0x1, PT ;  /* 0x000000010600780c */ /* 0x001fda0003f06270 */
[----:B------:R-:W-:Y:S05]  /*0c90*/  @!P0 EXIT ;  /* 0x000000000000894d */ /* 0x000fea0003800000 */
[----:B------:R-:W0:Y:S01]  /*0ca0*/  LDCU.64 UR4, c[0x0][0x398] ;  /* 0x00007300ff0477ac */ /* 0x000e220008000a00 */
[C---:B------:R-:W-:Y:S01]  /*0cb0*/  SHF.L.U32 R2, R6.reuse, 0x7, RZ ;  /* 0x0000000706027819 */ /* 0x040fe200000006ff */
[----:B------:R-:W1:Y:S01]  /*0cc0*/  S2R R0, SR_TID.X ;  /* 0x0000000000007919 */ /* 0x000e620000002100 */
[----:B------:R-:W-:Y:S01]  /*0cd0*/  HFMA2 R7, -RZ, RZ, 0, 0 ;  /* 0x00000000ff077431 */ /* 0x000fe200000001ff */
[----:B------:R-:W2:Y:S01]  /*0ce0*/  LDCU.64 UR6, c[0x0][0x3a8] ;  /* 0x00007500ff0677ac */ /* 0x000ea20008000a00 */
[----:B------:R-:W-:Y:S01]  /*0cf0*/  LOP3.LUT R20, R6, 0x7, RZ, 0xc0, !PT ;  /* 0x0000000706147812 */ /* 0x000fe200078ec0ff */
[----:B------:R-:W-:-:S04]  /*0d00*/  IMAD R2, R2, UR18, RZ ;  /* 0x0000001202027c24 */ /* 0x000fc8000f8e02ff */
[----:B------:R-:W-:-:S03]  /*0d10*/  IMAD.WIDE R4, R2, 0x4, RZ ;  /* 0x0000000402047825 */ /* 0x000fc600078e02ff */
[----:B0-----:R-:W-:-:S04]  /*0d20*/  IADD3 R2, P0, PT, R4, UR4, RZ ;  /* 0x0000000404027c10 */ /* 0x001fc8000ff1e0ff */
[----:B------:R-:W-:Y:S02]  /*0d30*/  IADD3.X R3, PT, PT, R5, UR5, RZ, P0, !PT ;  /* 0x0000000505037c10 */ /* 0x000fe400087fe4ff */
[----:B------:R-:W-:Y:S02]  /*0d40*/  ISETP.GE.U32.AND P0, PT, R6, 0x8, PT ;  /* 0x000000080600780c */ /* 0x000fe40003f06070 */
[----:B--2---:R-:W-:-:S04]  /*0d50*/  IADD3 R4, P1, PT, R4, UR6, RZ ;  /* 0x0000000604047c10 */ /* 0x004fc8000ff3e0ff */
[----:B------:R-:W-:-:S07]  /*0d60*/  IADD3.X R5, PT, PT, R5, UR7, RZ, P1, !PT ;  /* 0x0000000705057c10 */ /* 0x000fce0008ffe4ff */
[----:B-1----:R-:W-:Y:S05]  /*0d70*/  @!P0 BRA `(.L_x_27) ;  /* 0x0000000400208947 */ /* 0x002fea0003800000 */
[----:B------:R-:W-:Y:S01]  /*0d80*/  LOP3.LUT R7, R6, 0x7ffffff8, RZ, 0xc0, !PT ;  /* 0x7ffffff806077812 */ /* 0x000fe200078ec0ff */
[----:B------:R-:W-:Y:S01]  /*0d90*/  IMAD.MOV.U32 R6, RZ, RZ, RZ ;  /* 0x000000ffff067224 */ /* 0x000fe200078e00ff */
[----:B------:R-:W0:Y:S06]  /*0da0*/  LDCU UR4, c[0x0][0x388] ;  /* 0x00007100ff0477ac */ /* 0x000e2c0008000800 */
.L_x_30:
[----:B-1----:R-:W-:-:S04]  /*0db0*/  LEA R13, R6, R0, 0x7 ;  /* 0x00000000060d7211 */ /* 0x002fc800078e38ff */
[----:B------:R-:W-:-:S13]  /*0dc0*/  ISETP.GE.AND P0, PT, R13, UR12, PT ;  /* 0x0000000c0d007c0c */ /* 0x000fda000bf06270 */
[C---:B------:R-:W-:Y:S01]  /*0dd0*/  @!P0 IMAD.WIDE.U32 R14, R13.reuse, 0x4, R2 ;  /* 0x000000040d0e8825 */ /* 0x040fe200078e0002 */
[----:B------:R-:W1:Y:S03]  /*0de0*/  @!P0 LDC R21, c[0x0][0x388] ;  /* 0x0000e200ff158b82 */ /* 0x000e660000000800 */
[C---:B------:R-:W-:Y:S02]  /*0df0*/  @!P0 IMAD.WIDE.U32 R18, R13.reuse, 0x4, R4 ;  /* 0x000000040d128825 */ /* 0x040fe400078e0004 */
[----:B------:R-:W1:Y:S04]  /*0e00*/  @!P0 LDG.E R14, desc[UR20][R14.64] ;  /* 0x000000140e0e8981 */ /* 0x000e68000c1e1900 */
[----:B------:R2:W1:Y:S01]  /*0e10*/  @!P0 LDG.E R19, desc[UR20][R18.64] ;  /* 0x0000001412138981 */ /* 0x000462000c1e1900 */
[----:B------:R-:W-:-:S02]  /*0e20*/  IADD3 R23, PT, PT, R13, 0x80, RZ ;  /* 0x000000800d177810 */ /* 0x000fc40007ffe0ff */
[----:B------:R-:W-:Y:S02]  /*0e30*/  MOV R16, 0x4 ;  /* 0x0000000400107802 */ /* 0x000fe40000000f00 */
[C---:B------:R-:W-:Y:S01]  /*0e40*/  ISETP.GE.AND P1, PT, R23.reuse, UR12, PT ;  /* 0x0000000c17007c0c */ /* 0x040fe2000bf26270 */
[----:B------:R-:W-:-:S04]  /*0e50*/  IMAD.WIDE R8, R23, 0x4, R2 ;  /* 0x0000000417087825 */ /* 0x000fc800078e0202 */
[----:B------:R-:W-:-:S04]  /*0e60*/  @!P0 IMAD.WIDE.U32 R16, R13, R16, UR16 ;  /* 0x000000100d108e25 */ /* 0x000fc8000f8e0010 */
[----:B------:R-:W-:-:S04]  /*0e70*/  IMAD.WIDE R10, R23, 0x4, R4 ;  /* 0x00000004170a7825 */ /* 0x000fc800078e0204 */
[----:B--2---:R-:W2:Y:S01]  /*0e80*/  @!P1 LDC R18, c[0x0][0x388] ;  /* 0x0000e200ff129b82 */ /* 0x004ea20000000800 */
[----:B-1----:R-:W-:-:S05]  /*0e90*/  @!P0 FFMA R21, R14, R21, R19 ;  /* 0x000000150e158223 */ /* 0x002fca0000000013 */
[----:B------:R1:W-:Y:S04]  /*0ea0*/  @!P0 STG.E desc[UR20][R16.64], R21 ;  /* 0x0000001510008986 */ /* 0x0003e8000c101914 */
[----:B------:R-:W2:Y:S04]  /*0eb0*/  @!P1 LDG.E R12, desc[UR20][R8.64] ;  /* 0x00000014080c9981 */ /* 0x000ea8000c1e1900 */
[----:B------:R-:W2:Y:S01]  /*0ec0*/  @!P1 LDG.E R19, desc[UR20][R10.64] ;  /* 0x000000140a139981 */ /* 0x000ea2000c1e1900 */
[----:B------:R-:W-:-:S05]  /*0ed0*/  VIADD R14, R13, 0x100 ;  /* 0x000001000d0e7836 */ /* 0x000fca0000000000 */
[----:B------:R-:W-:Y:S01]  /*0ee0*/  ISETP.GE.AND P0, PT, R14, UR12, PT ;  /* 0x0000000c0e007c0c */ /* 0x000fe2000bf06270 */
[----:B------:R-:W-:-:S05]  /*0ef0*/  HFMA2 R14, -RZ, RZ, 0, 2.384185791015625e-07 ;  /* 0x00000004ff0e7431 */ /* 0x000fca00000001ff */
[----:B------:R-:W-:-:S04]  /*0f00*/  IMAD.WIDE R14, R23, R14, UR16 ;  /* 0x00000010170e7e25 */ /* 0x000fc8000f8e020e */
[----:B--2---:R-:W-:-:S03]  /*0f10*/  @!P1 FFMA R19, R12, R18, R19 ;  /* 0x000000120c139223 */ /* 0x004fc60000000013 */
[----:B------:R-:W2:Y:S02]  /*0f20*/  @!P0 LDC R18, c[0x0][0x388] ;  /* 0x0000e200ff128b82 */ /* 0x000ea40000000800 */
[----:B------:R3:W-:Y:S04]  /*0f30*/  @!P1 STG.E desc[UR20][R14.64], R19 ;  /* 0x000000130e009986 */ /* 0x0007e8000c101914 */
[----:B------:R-:W2:Y:S04]  /*0f40*/  @!P0 LDG.E R12, desc[UR20][R8.64+0x200] ;  /* 0x00020014080c8981 */ /* 0x000ea8000c1e1900 */
[----:B-1----:R-:W2:Y:S01]  /*0f50*/  @!P0 LDG.E R17, desc[UR20][R10.64+0x200] ;  /* 0x000200140a118981 */ /* 0x002ea2000c1e1900 */
[----:B------:R-:W-:-:S04]  /*0f60*/  IADD3 R16, PT, PT, R13, 0x180, RZ ;  /* 0x000001800d107810 */ /* 0x000fc80007ffe0ff */
[----:B------:R-:W-:Y:S01]  /*0f70*/  ISETP.GE.AND P1, PT, R16, UR12, PT ;  /* 0x0000000c10007c0c */ /* 0x000fe2000bf26270 */
[----:B--2---:R-:W-:-:S12]  /*0f80*/  @!P0 FFMA R17, R12, R18, R17 ;  /* 0x000000120c118223 */ /* 0x004fd80000000011 */
[----:B------:R-:W1:Y:S01]  /*0f90*/  @!P1 LDC R18, c[0x0][0x388] ;  /* 0x0000e200ff129b82 */ /* 0x000e620000000800 */
[----:B------:R2:W-:Y:S04]  /*0fa0*/  @!P0 STG.E desc[UR20][R14.64+0x200], R17 ;  /* 0x000200110e008986 */ /* 0x0005e8000c101914 */
[----:B------:R-:W1:Y:S04]  /*0fb0*/  @!P1 LDG.E R12, desc[UR20][R8.64+0x400] ;  /* 0x00040014080c9981 */ /* 0x000e68000c1e1900 */
[----:B------:R-:W1:Y:S01]  /*0fc0*/  @!P1 LDG.E R21, desc[UR20][R10.64+0x400] ;  /* 0x000400140a159981 */ /* 0x000e62000c1e1900 */
[----:B------:R-:W-:-:S04]  /*0fd0*/  IADD3 R16, PT, PT, R13, 0x200, RZ ;  /* 0x000002000d107810 */ /* 0x000fc80007ffe0ff */
[----:B------:R-:W-:Y:S01]  /*0fe0*/  ISETP.GE.AND P0, PT, R16, UR12, PT ;  /* 0x0000000c10007c0c */ /* 0x000fe2000bf06270 */
[----:B------:R-:W-:Y:S02]  /*0ff0*/  VIADD R16, R13, 0x280 ;  /* 0x000002800d107836 */ /* 0x000fe40000000000 */
[----:B-1----:R-:W-:-:S10]  /*1000*/  @!P1 FFMA R21, R12, R18, R21 ;  /* 0x000000120c159223 */ /* 0x002fd40000000015 */
[----:B------:R-:W1:Y:S01]  /*1010*/  @!P0 LDC R18, c[0x0][0x388] ;  /* 0x0000e200ff128b82 */ /* 0x000e620000000800 */
[----:B------:R4:W-:Y:S04]  /*1020*/  @!P1 STG.E desc[UR20][R14.64+0x400], R21 ;  /* 0x000400150e009986 */ /* 0x0009e8000c101914 */
[----:B------:R-:W1:Y:S04]  /*1030*/  @!P0 LDG.E R12, desc[UR20][R8.64+0x600] ;  /* 0x00060014080c8981 */ /* 0x000e68000c1e1900 */
[----:B---3--:R-:W1:Y:S01]  /*1040*/  @!P0 LDG.E R19, desc[UR20][R10.64+0x600] ;  /* 0x000600140a138981 */ /* 0x008e62000c1e1900 */
[----:B------:R-:W-:-:S02]  /*1050*/  ISETP.GE.AND P1, PT, R16, UR12, PT ;  /* 0x0000000c10007c0c */ /* 0x000fc4000bf26270 */
[----:B------:R-:W-:Y:S01]  /*1060*/  IADD3 R16, PT, PT, R13, 0x300, RZ ;  /* 0x000003000d107810 */ /* 0x000fe20007ffe0ff */
[----:B-1----:R-:W-:-:S10]  /*1070*/  @!P0 FFMA R19, R12, R18, R19 ;  /* 0x000000120c138223 */ /* 0x002fd40000000013 */
[----:B------:R-:W1:Y:S01]  /*1080*/  @!P1 LDC R18, c[0x0][0x388] ;  /* 0x0000e200ff129b82 */ /* 0x000e620000000800 */
[----:B------:R3:W-:Y:S04]  /*1090*/  @!P0 STG.E desc[UR20][R14.64+0x600], R19 ;  /* 0x000600130e008986 */ /* 0x0007e8000c101914 */
[----:B------:R-:W1:Y:S04]  /*10a0*/  @!P1 LDG.E R12, desc[UR20][R8.64+0x800] ;  /* 0x00080014080c9981 */ /* 0x000e68000c1e1900 */
[----:B--2---:R-:W1:Y:S01]  /*10b0*/  @!P1 LDG.E R17, desc[UR20][R10.64+0x800] ;  /* 0x000800140a119981 */ /* 0x004e62000c1e1900 */
[----:B------:R-:W-:-:S13]  /*10c0*/  ISETP.GE.AND P0, PT, R16, UR12, PT ;  /* 0x0000000c10007c0c */ /* 0x000fda000bf06270 */
[----:B------:R-:W2:Y:S01]  /*10d0*/  @!P0 LDC R16, c[0x0][0x388] ;  /* 0x0000e200ff108b82 */ /* 0x000ea20000000800 */
[----:B-1----:R-:W-:-:S05]  /*10e0*/  @!P1 FFMA R17, R12, R18, R17 ;  /* 0x000000120c119223 */ /* 0x002fca0000000011 */
[----:B------:R3:W-:Y:S04]  /*10f0*/  @!P1 STG.E desc[UR20][R14.64+0x800], R17 ;  /* 0x000800110e009986 */ /* 0x0007e8000c101914 */
[----:B------:R-:W2:Y:S04]  /*1100*/  @!P0 LDG.E R12, desc[UR20][R8.64+0xa00] ;  /* 0x000a0014080c8981 */ /* 0x000ea8000c1e1900 */
[----:B----4-:R-:W2:Y:S01]  /*1110*/  @!P0 LDG.E R21, desc[UR20][R10.64+0xa00] ;  /* 0x000a00140a158981 */ /* 0x010ea2000c1e1900 */
[----:B------:R-:W-:Y:S01]  /*1120*/  IADD3 R13, PT, PT, R13, 0x380, RZ ;  /* 0x000003800d0d7810 */ /* 0x000fe20007ffe0ff */
[----:B------:R-:W-:Y:S01]  /*1130*/  BSSY.RECONVERGENT B0, `(.L_x_28) ;  /* 0x000000b000007945 */ /* 0x000fe20003800200 */
[----:B------:R-:W-:-:S04]  /*1140*/  IADD3 R6, PT, PT, R6, 0x8, RZ ;  /* 0x0000000806067810 */ /* 0x000fc80007ffe0ff */
[----:B------:R-:W-:Y:S01]  /*1150*/  ISETP.NE.AND P1, PT, R6, R7, PT ;  /* 0x000000070600720c */ /* 0x000fe20003f25270 */
[----:B--2---:R-:W-:-:S05]  /*1160*/  @!P0 FFMA R21, R12, R16, R21 ;  /* 0x000000100c158223 */ /* 0x004fca0000000015 */
[----:B------:R3:W-:Y:S01]  /*1170*/  @!P0 STG.E desc[UR20][R14.64+0xa00], R21 ;  /* 0x000a00150e008986 */ /* 0x0007e2000c101914 */
[----:B------:R-:W-:-:S13]  /*1180*/  ISETP.GE.AND P0, PT, R13, UR12, PT ;  /* 0x0000000c0d007c0c */ /* 0x000fda000bf06270 */
[----:B---3--:R-:W-:Y:S05]  /*1190*/  @P0 BRA `(.L_x_29) ;  /* 0x0000000000100947 */ /* 0x008fea0003800000 */
[----:B------:R-:W0:Y:S04]  /*11a0*/  LDG.E R8, desc[UR20][R8.64+0xc00] ;  /* 0x000c001408087981 */ /* 0x000e28000c1e1900 */
[----:B------:R-:W0:Y:S02]  /*11b0*/  LDG.E R11, desc[UR20][R10.64+0xc00] ;  /* 0x000c00140a0b7981 */ /* 0x000e24000c1e1900 */
[----:B0-----:R-:W-:-:S05]  /*11c0*/  FFMA R13, R8, UR4, R11 ;  /* 0x00000004080d7c23 */ /* 0x001fca000800000b */
[----:B------:R1:W-:Y:S02]  /*11d0*/  STG.E desc[UR20][R14.64+0xc00], R13 ;  /* 0x000c000d0e007986 */ /* 0x0003e4000c101914 */
.L_x_29:
[----:B0-----:R-:W-:Y:S05]  /*11e0*/  BSYNC.RECONVERGENT B0 ;  /* 0x0000000000007941 */ /* 0x001fea0003800200 */
.L_x_28:
[----:B------:R-:W-:Y:S05]  /*11f0*/  @P1 BRA `(.L_x_30) ;  /* 0xfffffff800ec1947 */ /* 0x000fea000383ffff */
.L_x_27:
[----:B------:R-:W-:-:S13]  /*1200*/  ISETP.NE.AND P0, PT, R20, RZ, PT ;  /* 0x000000ff1400720c */ /* 0x000fda0003f05270 */
[----:B------:R-:W-:Y:S05]  /*1210*/  @!P0 EXIT ;  /* 0x000000000000894d */ /* 0x000fea0003800000 */
[----:B------:R-:W0:Y:S01]  /*1220*/  LDC R6, c[0x0][0x384] ;  /* 0x0000e100ff067b82 */ /* 0x000e220000000800 */
[----:B------:R-:W-:Y:S02]  /*1230*/  ISETP.GE.U32.AND P1, PT, R20, 0x4, PT ;  /* 0x000000041400780c */ /* 0x000fe40003f26070 */
[----:B0-----:R-:W-:-:S04]  /*1240*/  LOP3.LUT R22, R6, 0x3, RZ, 0xc0, !PT ;  /* 0x0000000306167812 */ /* 0x001fc800078ec0ff */
[----:B------:R-:W-:-:S07]  /*1250*/  ISETP.NE.AND P0, PT, R22, RZ, PT ;  /* 0x000000ff1600720c */ /* 0x000fce0003f05270 */
[----:B------:R-:W-:Y:S06]  /*1260*/  @!P1 BRA `(.L_x_31) ;  /* 0x0000000000b49947 */ /* 0x000fec0003800000 */
[----:B------:R-:W-:-:S05]  /*1270*/  IMAD R9, R7, 0x80, R0 ;  /* 0x0000008007097824 */ /* 0x000fca00078e0200 */
[----:B------:R-:W-:-:S13]  /*1280*/  ISETP.GE.AND P1, PT, R9, UR12, PT ;  /* 0x0000000c09007c0c */ /* 0x000fda000bf26270 */
[C---:B-1----:R-:W-:Y:S01]  /*1290*/  @!P1 IMAD.WIDE R12, R9.reuse, 0x4, R2 ;  /* 0x00000004090c9825 */ /* 0x042fe200078e0202 */
[----:B------:R-:W0:Y:S03]  /*12a0*/  @!P1 LDC R23, c[0x0][0x388] ;  /* 0x0000e200ff179b82 */ /* 0x000e260000000800 */
[C---:B------:R-:W-:Y:S02]  /*12b0*/  @!P1 IMAD.WIDE R14, R9.reuse, 0x4, R4 ;  /* 0x00000004090e9825 */ /* 0x040fe400078e0204 */
[----:B------:R-:W0:Y:S04]  /*12c0*/  @!P1 LDG.E R12, desc[UR20][R12.64] ;  /* 0x000000140c0c9981 */ /* 0x000e28000c1e1900 */
[----:B------:R-:W0:Y:S01]  /*12d0*/  @!P1 LDG.E R15, desc[UR20][R14.64] ;  /* 0x000000140e0f9981 */ /* 0x000e22000c1e1900 */
[----:B------:R-:W-:-:S02]  /*12e0*/  IADD3 R21, PT, PT, R9, 0x80, RZ ;  /* 0x0000008009157810 */ /* 0x000fc40007ffe0ff */
[----:B------:R-:W-:Y:S02]  /*12f0*/  MOV R10, 0x4 ;  /* 0x00000004000a7802 */ /* 0x000fe40000000f00 */
[----:B------:R-:W-:-:S03]  /*1300*/  ISETP.GE.AND P2, PT, R21, UR12, PT ;  /* 0x0000000c15007c0c */ /* 0x000fc6000bf46270 */
[----:B------:R-:W-:-:S10]  /*1310*/  @!P1 IMAD.WIDE R10, R9, R10, UR16 ;  /* 0x00000010090a9e25 */ /* 0x000fd4000f8e020a */
[C---:B------:R-:W-:Y:S01]  /*1320*/  @!P2 IMAD.WIDE R16, R21.reuse, 0x4, R2 ;  /* 0x000000041510a825 */ /* 0x040fe200078e0202 */
[----:B------:R-:W1:Y:S03]  /*1330*/  @!P2 LDC R25, c[0x0][0x388] ;  /* 0x0000e200ff19ab82 */ /* 0x000e660000000800 */
[----:B------:R-:W-:-:S04]  /*1340*/  @!P2 IMAD.WIDE R18, R21, 0x4, R4 ;  /* 0x000000041512a825 */ /* 0x000fc800078e0204 */
[----:B0-----:R-:W-:-:S05]  /*1350*/  @!P1 FFMA R23, R12, R23, R15 ;  /* 0x000000170c179223 */ /* 0x001fca000000000f */
[----:B------:R0:W-:Y:S04]  /*1360*/  @!P1 STG.E desc[UR20][R10.64], R23 ;  /* 0x000000170a009986 */ /* 0x0001e8000c101914 */
[----:B------:R-:W1:Y:S04]  /*1370*/  @!P2 LDG.E R16, desc[UR20][R16.64] ;  /* 0x000000141010a981 */ /* 0x000e68000c1e1900 */
[----:B------:R-:W1:Y:S01]  /*1380*/  @!P2 LDG.E R19, desc[UR20][R18.64] ;  /* 0x000000141213a981 */ /* 0x000e62000c1e1900 */
[----:B------:R-:W-:Y:S01]  /*1390*/  IADD3 R27, PT, PT, R9, 0x100, RZ ;  /* 0x00000100091b7810 */ /* 0x000fe20007ffe0ff */
[----:B------:R-:W-:-:S03]  /*13a0*/  IMAD.MOV.U32 R12, RZ, RZ, 0x4 ;  /* 0x00000004ff0c7424 */ /* 0x000fc600078e00ff */
[----:B------:R-:W-:Y:S01]  /*13b0*/  ISETP.GE.AND P1, PT, R27, UR12, PT ;  /* 0x0000000c1b007c0c */ /* 0x000fe2000bf26270 */
[----:B------:R-:W-:-:S12]  /*13c0*/  @!P2 IMAD.WIDE R12, R21, R12, UR16 ;  /* 0x00000010150cae25 */ /* 0x000fd8000f8e020c */
[----:B------:R-:W-:-:S04]  /*13d0*/  @!P1 IMAD.WIDE R14, R27, 0x4, R2 ;  /* 0x000000041b0e9825 */ /* 0x000fc800078e0202 */
[----:B------:R-:W-:-:S04]  /*13e0*/  @!P1 IMAD.WIDE R20, R27, 0x4, R4 ;  /* 0x000000041b149825 */ /* 0x000fc800078e0204 */
[----:B-1----:R-:W-:Y:S02]  /*13f0*/  @!P2 FFMA R25, R16, R25, R19 ;  /* 0x000000191019a223 */ /* 0x002fe40000000013 */
[----:B------:R-:W1:Y:S03]  /*1400*/  @!P1 LDC R19, c[0x0][0x388] ;  /* 0x0000e200ff139b82 */ /* 0x000e660000000800 */
[----:B------:R2:W-:Y:S04]  /*1410*/  @!P2 STG.E desc[UR20][R12.64], R25 ;  /* 0x000000190c00a986 */ /* 0x0005e8000c101914 */
[----:B------:R3:W1:Y:S04]  /*1420*/  @!P1 LDG.E R14, desc[UR20][R14.64] ;  /* 0x000000140e0e9981 */ /* 0x000668000c1e1900 */
[----:B------:R-:W1:Y:S01]  /*1430*/  @!P1 LDG.E R21, desc[UR20][R20.64] ;  /* 0x0000001414159981 */ /* 0x000e62000c1e1900 */
[----:B0-----:R-:W-:Y:S01]  /*1440*/  IADD3 R23, PT, PT, R9, 0x180, RZ ;  /* 0x0000018009177810 */ /* 0x001fe20007ffe0ff */
[----:B------:R-:W-:-:S03]  /*1450*/  HFMA2 R8, -RZ, RZ, 0, 2.384185791015625e-07 ;  /* 0x00000004ff087431 */ /* 0x000fc600000001ff */
[----:B------:R-:W-:Y:S02]  /*1460*/  ISETP.GE.AND P2, PT, R23, UR12, PT ;  /* 0x0000000c17007c0c */ /* 0x000fe4000bf46270 */
[----:B------:R-:W-:-:S11]  /*1470*/  @!P1 IMAD.WIDE R8, R27, R8, UR16 ;  /* 0x000000101b089e25 */ /* 0x000fd6000f8e0208 */
[C---:B------:R-:W-:Y:S01]  /*1480*/  @!P2 IMAD.WIDE R10, R23.reuse, 0x4, R2 ;  /* 0x00000004170aa825 */ /* 0x040fe200078e0202 */
[----:B---3--:R-:W0:Y:S03]  /*1490*/  @!P2 LDC R15, c[0x0][0x388] ;  /* 0x0000e200ff0fab82 */ /* 0x008e260000000800 */
[----:B------:R-:W-:-:S04]  /*14a0*/  @!P2 IMAD.WIDE R16, R23, 0x4, R4 ;  /* 0x000000041710a825 */ /* 0x000fc800078e0204 */
[----:B-1----:R-:W-:-:S05]  /*14b0*/  @!P1 FFMA R19, R14, R19, R21 ;  /* 0x000000130e139223 */ /* 0x002fca0000000015 */
[----:B------:R3:W-:Y:S04]  /*14c0*/  @!P1 STG.E desc[UR20][R8.64], R19 ;  /* 0x0000001308009986 */ /* 0x0007e8000c101914 */
[----:B------:R-:W0:Y:S04]  /*14d0*/  @!P2 LDG.E R10, desc[UR20][R10.64] ;  /* 0x000000140a0aa981 */ /* 0x000e28000c1e1900 */
[----:B------:R-:W0:Y:S01]  /*14e0*/  @!P2 LDG.E R17, desc[UR20][R16.64] ;  /* 0x000000141011a981 */ /* 0x000e22000c1e1900 */
[----:B--2---:R-:W-:Y:S01]  /*14f0*/  MOV R12, 0x4 ;  /* 0x00000004000c7802 */ /* 0x004fe20000000f00 */
[----:B------:R-:W-:-:S04]  /*1500*/  VIADD R7, R7, 0x4 ;  /* 0x0000000407077836 */ /* 0x000fc80000000000 */
[----:B------:R-:W-:-:S04]  /*1510*/  @!P2 IMAD.WIDE R12, R23, R12, UR16 ;  /* 0x00000010170cae25 */ /* 0x000fc8000f8e020c */
[----:B0-----:R-:W-:-:S05]  /*1520*/  @!P2 FFMA R15, R10, R15, R17 ;  /* 0x0000000f0a0fa223 */ /* 0x001fca0000000011 */
[----:B------:R3:W-:Y:S02]  /*1530*/  @!P2 STG.E desc[UR20][R12.64], R15 ;  /* 0x0000000f0c00a986 */ /* 0x0007e4000c101914 */
.L_x_31:
[----:B------:R-:W-:Y:S05]  /*1540*/  @!P0 EXIT ;  /* 0x000000000000894d */ /* 0x000fea0003800000 */
[----:B------:R-:W-:Y:S02]  /*1550*/  ISETP.NE.AND P0, PT, R22, 0x1, PT ;  /* 0x000000011600780c */ /* 0x000fe40003f05270 */
[----:B------:R-:W-:-:S04]  /*1560*/  LOP3.LUT R6, R6, 0x1, RZ, 0xc0, !PT ;  /* 0x0000000106067812 */ /* 0x000fc800078ec0ff */
[----:B------:R-:W-:-:S07]  /*1570*/  ISETP.NE.U32.AND P2, PT, R6, 0x1, PT ;  /* 0x000000010600780c */ /* 0x000fce0003f45070 */
[----:B------:R-:W-:Y:S06]  /*1580*/  @!P0 BRA `(.L_x_32) ;  /* 0x00000000005c8947 */ /* 0x000fec0003800000 */
[----:B-1-3--:R-:W-:-:S04]  /*1590*/  LEA R13, R7, R0, 0x7 ;  /* 0x00000000070d7211 */ /* 0x00afc800078e38ff */
[----:B------:R-:W-:-:S13]  /*15a0*/  ISETP.GE.AND P0, PT, R13, UR12, PT ;  /* 0x0000000c0d007c0c */ /* 0x000fda000bf06270 */
[C---:B------:R-:W-:Y:S01]  /*15b0*/  @!P0 IMAD.WIDE R8, R13.reuse, 0x4, R2 ;  /* 0x000000040d088825 */ /* 0x040fe200078e0202 */
[----:B------:R-:W0:Y:S03]  /*15c0*/  @!P0 LDC R19, c[0x0][0x388] ;  /* 0x0000e200ff138b82 */ /* 0x000e260000000800 */
[C---:B------:R-:W-:Y:S02]  /*15d0*/  @!P0 IMAD.WIDE R10, R13.reuse, 0x4, R4 ;  /* 0x000000040d0a8825 */ /* 0x040fe400078e0204 */
[----:B------:R-:W0:Y:S04]  /*15e0*/  @!P0 LDG.E R8, desc[UR20][R8.64] ;  /* 0x0000001408088981 */ /* 0x000e28000c1e1900 */
[----:B------:R-:W0:Y:S01]  /*15f0*/  @!P0 LDG.E R11, desc[UR20][R10.64] ;  /* 0x000000140a0b8981 */ /* 0x000e22000c1e1900 */
[----:B------:R-:W-:Y:S01]  /*1600*/  IADD3 R21, PT, PT, R13, 0x80, RZ ;  /* 0x000000800d157810 */ /* 0x000fe20007ffe0ff */
[----:B------:R-:W-:-:S03]  /*1610*/  HFMA2 R12, -RZ, RZ, 0, 2.384185791015625e-07 ;  /* 0x00000004ff0c7431 */ /* 0x000fc600000001ff */
[----:B------:R-:W-:Y:S02]  /*1620*/  ISETP.GE.AND P1, PT, R21, UR12, PT ;  /* 0x0000000c15007c0c */ /* 0x000fe4000bf26270 */
[----:B------:R-:W-:-:S11]  /*1630*/  @!P0 IMAD.WIDE R12, R13, R12, UR16 ;  /* 0x000000100d0c8e25 */ /* 0x000fd6000f8e020c */
[----:B------:R-:W-:-:S04]  /*1640*/  @!P1 IMAD.WIDE R14, R21, 0x4, R2 ;  /* 0x00000004150e9825 */ /* 0x000fc800078e0202 */
[----:B------:R-:W-:-:S04]  /*1650*/  @!P1 IMAD.WIDE R16, R21, 0x4, R4 ;  /* 0x0000000415109825 */ /* 0x000fc800078e0204 */
[----:B0-----:R-:W-:Y:S02]  /*1660*/  @!P0 FFMA R19, R8, R19, R11 ;  /* 0x0000001308138223 */ /* 0x001fe4000000000b */
[----:B------:R-:W0:Y:S03]  /*1670*/  @!P1 LDC R11, c[0x0][0x388] ;  /* 0x0000e200ff0b9b82 */ /* 0x000e260000000800 */
[----:B------:R2:W-:Y:S04]  /*1680*/  @!P0 STG.E desc[UR20][R12.64], R19 ;  /* 0x000000130c008986 */ /* 0x0005e8000c101914 */
[----:B------:R-:W0:Y:S04]  /*1690*/  @!P1 LDG.E R14, desc[UR20][R14.64] ;  /* 0x000000140e0e9981 */ /* 0x000e28000c1e1900 */
[----:B------:R-:W0:Y:S01]  /*16a0*/  @!P1 LDG.E R17, desc[UR20][R16.64] ;  /* 0x0000001410119981 */ /* 0x000e22000c1e1900 */
[----:B------:R-:W-:Y:S01]  /*16b0*/  IMAD.MOV.U32 R8, RZ, RZ, 0x4 ;  /* 0x00000004ff087424 */ /* 0x000fe200078e00ff */
[----:B------:R-:W-:-:S03]  /*16c0*/  IADD3 R7, PT, PT, R7, 0x2, RZ ;  /* 0x0000000207077810 */ /* 0x000fc60007ffe0ff */
[----:B------:R-:W-:-:S04]  /*16d0*/  @!P1 IMAD.WIDE R8, R21, R8, UR16 ;  /* 0x0000001015089e25 */ /* 0x000fc8000f8e0208 */
[----:B0-----:R-:W-:-:S05]  /*16e0*/  @!P1 FFMA R11, R14, R11, R17 ;  /* 0x0000000b0e0b9223 */ /* 0x001fca0000000011 */
[----:B------:R2:W-:Y:S02]  /*16f0*/  @!P1 STG.E desc[UR20][R8.64], R11 ;  /* 0x0000000b08009986 */ /* 0x0005e4000c101914 */
.L_x_32:
[----:B------:R-:W-:Y:S05]  /*1700*/  @P2 EXIT ;  /* 0x000000000000294d */ /* 0x000fea0003800000 */
[----:B------:R-:W-:-:S04]  /*1710*/  LEA R7, R7, R0, 0x7 ;  /* 0x0000000007077211 */ /* 0x000fc800078e38ff */
[----:B------:R-:W-:-:S13]  /*1720*/  ISETP.GE.AND P0, PT, R7, UR12, PT ;  /* 0x0000000c07007c0c */ /* 0x000fda000bf06270 */
[----:B------:R-:W-:Y:S05]  /*1730*/  @P0 EXIT ;  /* 0x000000000000094d */ /* 0x000fea0003800000 */
[C---:B------:R-:W-:Y:S01]  /*1740*/  IMAD.WIDE R2, R7.reuse, 0x4, R2 ;  /* 0x0000000407027825 */ /* 0x040fe200078e0202 */
[----:B------:R-:W2:Y:S03]  /*1750*/  LDCU UR4, c[0x0][0x388] ;  /* 0x00007100ff0477ac */ /* 0x000ea60008000800 */
[----:B------:R-:W-:Y:S02]  /*1760*/  IMAD.WIDE R4, R7, 0x4, R4 ;  /* 0x0000000407047825 */ /* 0x000fe400078e0204 */
[----:B------:R-:W2:Y:S04]  /*1770*/  LDG.E R2, desc[UR20][R2.64] ;  /* 0x0000001402027981 */ /* 0x000ea8000c1e1900 */
[----:B------:R-:W2:Y:S01]  /*1780*/  LDG.E R5, desc[UR20][R4.64] ;  /* 0x0000001404057981 */ /* 0x000ea2000c1e1900 */
[----:B------:R-:W-:-:S05]  /*1790*/  MOV R6, 0x4 ;  /* 0x0000000400067802 */ /* 0x000fca0000000f00 */
[----:B------:R-:W-:-:S04]  /*17a0*/  IMAD.WIDE R6, R7, R6, UR16 ;  /* 0x0000001007067e25 */ /* 0x000fc8000f8e0206 */
[----:B--23--:R-:W-:-:S05]  /*17b0*/  FFMA R9, R2, UR4, R5 ;  /* 0x0000000402097c23 */ /* 0x00cfca0008000005 */
[----:B------:R-:W-:Y:S01]  /*17c0*/  STG.E desc[UR20][R6.64], R9 ;  /* 0x0000000906007986 */ /* 0x000fe2000c101914 */
[----:B------:R-:W-:Y:S05]  /*17d0*/  EXIT ;  /* 0x000000000000794d */ /* 0x000fea0003800000 */
.L_x_33:
        /* <DEDUP_REMOVED lines=10> */
.L_x_36:


//--------------------- .text._ZN3cub18CUB_300001_SM_10006detail11EmptyKernelIvEEvv --------------------------
	.section	.text._ZN3cub18CUB_300001_SM_10006detail11EmptyKernelIvEEvv,"ax",@progbits
	.align	128
        .global         _ZN3cub18CUB_300001_SM_10006detail11EmptyKernelIvEEvv
        .type           _ZN3cub18CUB_300001_SM_10006detail11EmptyKernelIvEEvv,@function
        .size           _ZN3cub18CUB_300001_SM_10006detail11EmptyKernelIvEEvv,(.L_x_37 - _ZN3cub18CUB_300001_SM_10006detail11EmptyKernelIvEEvv)
        .other          _ZN3cub18CUB_300001_SM_10006detail11EmptyKernelIvEEvv,@"STO_CUDA_ENTRY STV_DEFAULT"
_ZN3cub18CUB_300001_SM_10006detail11EmptyKernelIvEEvv:
.text._ZN3cub18CUB_300001_SM_10006detail11EmptyKernelIvEEvv:
[----:B------:R-:W-:Y:S01]  /*0000*/  LDC R1, c[0x0][0x37c] ;  /* 0x0000df00ff017b82 */ /* 0x000fe20000000800 */
[----:B------:R-:W-:Y:S05]  /*0010*/  EXIT ;  /* 0x000000000000794d */ /* 0x000fea0003800000 */
.L_x_34:
        /* <DEDUP_REMOVED lines=14> */
.L_x_37:


//--------------------- .nv.shared.reserved.0     --------------------------
	.section	.nv.shared.reserved.0,"aw",@nobits
	.weak		__nv_reservedSMEM_offset_0_alias
	.size		__nv_reservedSMEM_offset_0_alias, 0, 64
	.other		__nv_reservedSMEM_offset_0_alias,@"STO_CUDA_RESERVED_SHARED STV_DEFAULT"
__nv_reservedSMEM_offset_0_alias:
	.zero		0
	.zero		64


//--------------------- .nv.global                --------------------------
	.section	.nv.global,"aw",@nobits
.nv.global:
	.type		_ZN34_INTERNAL_4e107ce9_4_k_cu_1bfc1b366thrust24THRUST_300001_SM_1000_NS3seqE,@object
	.size		_ZN34_INTERNAL_4e107ce9_4_k_cu_1bfc1b366thrust24THRUST_300001_SM_1000_NS3seqE,(_ZN34_INTERNAL_4e107ce9_4_k_cu_1bfc1b364cuda3std3__48in_placeE - _ZN34_INTERNAL_4e107ce9_4_k_cu_1bfc1b366thrust24THRUST_300001_SM_1000_NS3seqE)
_ZN34_INTERNAL_4e107ce9_4_k_cu_1bfc1b366thrust24THRUST_300001_SM_1000_NS3seqE:
	.zero		1
	.type		_ZN34_INTERNAL_4e107ce9_4_k_cu_1bfc1b364cuda3std3__48in_placeE,@object
	.size		_ZN34_INTERNAL_4e107ce9_4_k_cu_1bfc1b364cuda3std3__48in_placeE,(_ZN34_INTERNAL_4e107ce9_4_k_cu_1bfc1b364cuda3std6ranges3__45__cpo4sizeE - _ZN34_INTERNAL_4e107ce9_4_k_cu_1bfc1b364cuda3std3__48in_placeE)
_ZN34_INTERNAL_4e107ce9_4_k_cu_1bfc1b364cuda3std3__48in_placeE:
	.zero		1
	.type		_ZN34_INTERNAL_4e107ce9_4_k_cu_1bfc1b364cuda3std6ranges3__45__cpo4sizeE,@object
	.size		_ZN34_INTERNAL_4e107ce9_4_k_cu_1bfc1b364cuda3std6ranges3__45__cpo4sizeE,(_ZN34_INTERNAL_4e107ce9_4_k_cu_1bfc1b366thrust24THRUST_300001_SM_1000_NS12placeholders2_3E - _ZN34_INTERNAL_4e107ce9_4_k_cu_1bfc1b364cuda3std6ranges3__45__cpo4sizeE)
_ZN34_INTERNAL_4e107ce9_4_k_cu_1bfc1b364cuda3std6ranges3__45__cpo4sizeE:
	.zero		1
	.type		_ZN34_INTERNAL_4e107ce9_4_k_cu_1bfc1b366thrust24THRUST_300001_SM_1000_NS12placeholders2_3E,@object
	.size		_ZN34_INTERNAL_4e107ce9_4_k_cu_1bfc1b366thrust24THRUST_300001_SM_1000_NS12placeholders2_3E,(_ZN34_INTERNAL_4e107ce9_4_k_cu_1bfc1b364cuda3std3__45__cpo6cbeginE - _ZN34_INTERNAL_4e107ce9_4_k_cu_1bfc1b366thrust24THRUST_300001_SM_1000_NS12placeholders2_3E)
_ZN34_INTERNAL_4e107ce9_4_k_cu_1bfc1b366thrust24THRUST_300001_SM_1000_NS12placeholders2_3E:
	.zero		1
	.type		_ZN34_INTERNAL_4e107ce9_4_k_cu_1bfc1b364cuda3std3__45__cpo6cbeginE,@object
	.size		_ZN34_INTERNAL_4e107ce9_4_k_cu_1bfc1b364cuda3std3__45__cpo6cbeginE,(_ZN34_INTERNAL_4e107ce9_4_k_cu_1bfc1b364cuda3std6ranges3__45__cpo6cbeginE - _ZN34_INTERNAL_4e107ce9_4_k_cu_1bfc1b364cuda3std3__45__cpo6cbeginE)
_ZN34_INTERNAL_4e107ce9_4_k_cu_1bfc1b364cuda3std3__45__cpo6cbeginE:
	.zero		1
	.type		_ZN34_INTERNAL_4e107ce9_4_k_cu_1bfc1b364cuda3std6ranges3__45__cpo6cbeginE,@object
	.size		_ZN34_INTERNAL_4e107ce9_4_k_cu_1bfc1b364cuda3std6ranges3__45__cpo6cbeginE,(_ZN34_INTERNAL_4e107ce9_4_k_cu_1bfc1b366thrust24THRUST_300001_SM_1000_NS12placeholders2_7E - _ZN34_INTERNAL_4e107ce9_4_k_cu_1bfc1b364cuda3std6ranges3__45__cpo6cbeginE)
_ZN34_INTERNAL_4e107ce9_4_k_cu_1bfc1b364cuda3std6ranges3__45__cpo6cbeginE:
	.zero		1
	.type		_ZN34_INTERNAL_4e107ce9_4_k_cu_1bfc1b366thrust24THRUST_300001_SM_1000_NS12placeholders2_7E,@object
	.size		_ZN34_INTERNAL_4e107ce9_4_k_cu_1bfc1b366thrust24THRUST_300001_SM_1000_NS12placeholders2_7E,(_ZN34_INTERNAL_4e107ce9_4_k_cu_1bfc1b364cuda3std3__45__cpo7crbeginE - _ZN34_INTERNAL_4e107ce9_4_k_cu_1bfc1b366thrust24THRUST_300001_SM_1000_NS12placeholders2_7E)
_ZN34_INTERNAL_4e107ce9_4_k_cu_1bfc1b366thrust24THRUST_300001_SM_1000_NS12placeholders2_7E:
	.zero		1
	.type		_ZN34_INTERNAL_4e107ce9_4_k_cu_1bfc1b364cuda3std3__45__cpo7crbeginE,@object
	.size		_ZN34_INTERNAL_4e107ce9_4_k_cu_1bfc1b364cuda3std3__45__cpo7crbeginE,(_ZN34_INTERNAL_4e107ce9_4_k_cu_1bfc1b364cuda3std6ranges3__45__cpo4nextE - _ZN34_INTERNAL_4e107ce9_4_k_cu_1bfc1b364cuda3std3__45__cpo7crbeginE)
_ZN34_INTERNAL_4e107ce9_4_k_cu_1bfc1b364cuda3std3__45__cpo7crbeginE:
	.zero		1
	.type		_ZN34_INTERNAL_4e107ce9_4_k_cu_1bfc1b364cuda3std6ranges3__45__cpo4nextE,@object
	.size		_ZN34_INTERNAL_4e107ce9_4_k_cu_1bfc1b364cuda3std6ranges3__45__cpo4nextE,(_ZN34_INTERNAL_4e107ce9_4_k_cu_1bfc1b364cuda3std6ranges3__45__cpo4swapE - _ZN34_INTERNAL_4e107ce9_4_k_cu_1bfc1b364cuda3std6ranges3__45__cpo4nextE)
_ZN34_INTERNAL_4e107ce9_4_k_cu_1bfc1b364cuda3std6ranges3__45__cpo4nextE:
	.zero		1
	.type		_ZN34_INTERNAL_4e107ce9_4_k_cu_1bfc1b364cuda3std6ranges3__45__cpo4swapE,@object
	.size		_ZN34_INTERNAL_4e107ce9_4_k_cu_1bfc1b364cuda3std6ranges3__45__cpo4swapE,(_ZN34_INTERNAL_4e107ce9_4_k_cu_1bfc1b366thrust24THRUST_300001_SM_1000_NS8cuda_cub10par_nosyncE - _ZN34_INTERNAL_4e107ce9_4_k_cu_1bfc1b364cuda3std6ranges3__45__cpo4swapE)
_ZN34_INTERNAL_4e107ce9_4_k_cu_1bfc1b364cuda3std6ranges3__45__cpo4swapE:
	.zero		1
	.type		_ZN34_INTERNAL_4e107ce9_4_k_cu_1bfc1b366thrust24THRUST_300001_SM_1000_NS8cuda_cub10par_nosyncE,@object
	.size		_ZN34_INTERNAL_4e107ce9_4_k_cu_1bfc1b366thrust24THRUST_300001_SM_1000_NS8cuda_cub10par_nosyncE,(_ZN34_INTERNAL_4e107ce9_4_k_cu_1bfc1b366thrust24THRUST_300001_SM_1000_NS12placeholders2_9E - _ZN34_INTERNAL_4e107ce9_4_k_cu_1bfc1b366thrust24THRUST_300001_SM_1000_NS8cuda_cub10par_nosyncE)
_ZN34_INTERNAL_4e107ce9_4_k_cu_1bfc1b366thrust24THRUST_300001_SM_1000_NS8cuda_cub10par_nosyncE:
	.zero		1
	.type		_ZN34_INTERNAL_4e107ce9_4_k_cu_1bfc1b366thrust24THRUST_300001_SM_1000_NS12placeholders2_9E,@object
	.size		_ZN34_INTERNAL_4e107ce9_4_k_cu_1bfc1b366thrust24THRUST_300001_SM_1000_NS12placeholders2_9E,(_ZN34_INTERNAL_4e107ce9_4_k_cu_1bfc1b364cuda3std3__436_GLOBAL__N__4e107ce9_4_k_cu_1bfc1b366ignoreE - _ZN34_INTERNAL_4e107ce9_4_k_cu_1bfc1b366thrust24THRUST_300001_SM_1000_NS12placeholders2_9E)
_ZN34_INTERNAL_4e107ce9_4_k_cu_1bfc1b366thrust24THRUST_300001_SM_1000_NS12placeholders2_9E:
	.zero		1
	.type		_ZN34_INTERNAL_4e107ce9_4_k_cu_1bfc1b364cuda3std3__436_GLOBAL__N__4e107ce9_4_k_cu_1bfc1b366ignoreE,@object
	.size		_ZN34_INTERNAL_4e107ce9_4_k_cu_1bfc1b364cuda3std3__436_GLOBAL__N__4e107ce9_4_k_cu_1bfc1b366ignoreE,(_ZN34_INTERNAL_4e107ce9_4_k_cu_1bfc1b364cuda3std6ranges3__45__cpo4dataE - _ZN34_INTERNAL_4e107ce9_4_k_cu_1bfc1b364cuda3std3__436_GLOBAL__N__4e107ce9_4_k_cu_1bfc1b366ignoreE)
_ZN34_INTERNAL_4e107ce9_4_k_cu_1bfc1b364cuda3std3__436_GLOBAL__N__4e107ce9_4_k_cu_1bfc1b366ignoreE:
	.zero		1
	.type		_ZN34_INTERNAL_4e107ce9_4_k_cu_1bfc1b364cuda3std6ranges3__45__cpo4dataE,@object
	.size		_ZN34_INTERNAL_4e107ce9_4_k_cu_1bfc1b364cuda3std6ranges3__45__cpo4dataE,(_ZN34_INTERNAL_4e107ce9_4_k_cu_1bfc1b366thrust24THRUST_300001_SM_1000_NS12placeholders2_1E - _ZN34_INTERNAL_4e107ce9_4_k_cu_1bfc1b364cuda3std6ranges3__45__cpo4dataE)
_ZN34_INTERNAL_4e107ce9_4_k_cu_1bfc1b364cuda3std6ranges3__45__cpo4dataE:
	.zero		1
	.type		_ZN34_INTERNAL_4e107ce9_4_k_cu_1bfc1b366thrust24THRUST_300001_SM_1000_NS12placeholders2_1E,@object
	.size		_ZN34_INTERNAL_4e107ce9_4_k_cu_1bfc1b366thrust24THRUST_300001_SM_1000_NS12placeholders2_1E,(_ZN34_INTERNAL_4e107ce9_4_k_cu_1bfc1b364cuda3std3__45__cpo5beginE - _ZN34_INTERNAL_4e107ce9_4_k_cu_1bfc1b366thrust24THRUST_300001_SM_1000_NS12placeholders2_1E)
_ZN34_INTERNAL_4e107ce9_4_k_cu_1bfc1b366thrust24THRUST_300001_SM_1000_NS12placeholders2_1E:
	.zero		1
	.type		_ZN34_INTERNAL_4e107ce9_4_k_cu_1bfc1b364cuda3std3__45__cpo5beginE,@object
	.size		_ZN34_INTERNAL_4e107ce9_4_k_cu_1bfc1b364cuda3std3__45__cpo5beginE,(_ZN34_INTERNAL_4e107ce9_4_k_cu_1bfc1b364cuda3std6ranges3__45__cpo5beginE - _ZN34_INTERNAL_4e107ce9_4_k_cu_1bfc1b364cuda3std3__45__cpo5beginE)
_ZN34_INTERNAL_4e107ce9_4_k_cu_1bfc1b364cuda3std3__45__cpo5beginE:
	.zero		1
	.type		_ZN34_INTERNAL_4e107ce9_4_k_cu_1bfc1b364cuda3std6ranges3__45__cpo5beginE,@object
	.size		_ZN34_INTERNAL_4e107ce9_4_k_cu_1bfc1b364cuda3std6ranges3__45__cpo5beginE,(_ZN34_INTERNAL_4e107ce9_4_k_cu_1bfc1b366thrust24THRUST_300001_SM_1000_NS12placeholders2_5E - _ZN34_INTERNAL_4e107ce9_4_k_cu_1bfc1b364cuda3std6ranges3__45__cpo5beginE)
_ZN34_INTERNAL_4e107ce9_4_k_cu_1bfc1b364cuda3std6ranges3__45__cpo5beginE:
	.zero		1
	.type		_ZN34_INTERNAL_4e107ce9_4_k_cu_1bfc1b366thrust24THRUST_300001_SM_1000_NS12placeholders2_5E,@object
	.size		_ZN34_INTERNAL_4e107ce9_4_k_cu_1bfc1b366thrust24THRUST_300001_SM_1000_NS12placeholders2_5E,(_ZN34_INTERNAL_4e107ce9_4_k_cu_1bfc1b364cuda3std3__45__cpo6rbeginE - _ZN34_INTERNAL_4e107ce9_4_k_cu_1bfc1b366thrust24THRUST_300001_SM_1000_NS12placeholders2_5E)
_ZN34_INTERNAL_4e107ce9_4_k_cu_1bfc1b366thrust24THRUST_300001_SM_1000_NS12placeholders2_5E:
	.zero		1
	.type		_ZN34_INTERNAL_4e107ce9_4_k_cu_1bfc1b364cuda3std3__45__cpo6rbeginE,@object
	.size		_ZN34_INTERNAL_4e107ce9_4_k_cu_1bfc1b364cuda3std3__45__cpo6rbeginE,(_ZN34_INTERNAL_4e107ce9_4_k_cu_1bfc1b364cuda3std6ranges3__45__cpo7advanceE - _ZN34_INTERNAL_4e107ce9_4_k_cu_1bfc1b364cuda3std3__45__cpo6rbeginE)
_ZN34_INTERNAL_4e107ce9_4_k_cu_1bfc1b364cuda3std3__45__cpo6rbeginE:
	.zero		1
	.type		_ZN34_INTERNAL_4e107ce9_4_k_cu_1bfc1b364cuda3std6ranges3__45__cpo7advanceE,@object
	.size		_ZN34_INTERNAL_4e107ce9_4_k_cu_1bfc1b364cuda3std6ranges3__45__cpo7advanceE,(_ZN34_INTERNAL_4e107ce9_4_k_cu_1bfc1b364cuda3std3__47nulloptE - _ZN34_INTERNAL_4e107ce9_4_k_cu_1bfc1b364cuda3std6ranges3__45__cpo7advanceE)
_ZN34_INTERNAL_4e107ce9_4_k_cu_1bfc1b364cuda3std6ranges3__45__cpo7advanceE:
	.zero		1
	.type		_ZN34_INTERNAL_4e107ce9_4_k_cu_1bfc1b364cuda3std3__47nulloptE,@object
	.size		_ZN34_INTERNAL_4e107ce9_4_k_cu_1bfc1b364cuda3std3__47nulloptE,(_ZN34_INTERNAL_4e107ce9_4_k_cu_1bfc1b364cuda3std6ranges3__45__cpo8distanceE - _ZN34_INTERNAL_4e107ce9_4_k_cu_1bfc1b364cuda3std3__47nulloptE)
_ZN34_INTERNAL_4e107ce9_4_k_cu_1bfc1b364cuda3std3__47nulloptE:
	.zero		1
	.type		_ZN34_INTERNAL_4e107ce9_4_k_cu_1bfc1b364cuda3std6ranges3__45__cpo8distanceE,@object
	.size		_ZN34_INTERNAL_4e107ce9_4_k_cu_1bfc1b364cuda3std6ranges3__45__cpo8distanceE,(_ZN34_INTERNAL_4e107ce9_4_k_cu_1bfc1b366thrust24THRUST_300001_SM_1000_NS12placeholders3_10E - _ZN34_INTERNAL_4e107ce9_4_k_cu_1bfc1b364cuda3std6ranges3__45__cpo8distanceE)
_ZN34_INTERNAL_4e107ce9_4_k_cu_1bfc1b364cuda3std6ranges3__45__cpo8distanceE:
	.zero		1
	.type		_ZN34_INTERNAL_4e107ce9_4_k_cu_1bfc1b366thrust24THRUST_300001_SM_1000_NS12placeholders3_10E,@object
	.size		_ZN34_INTERNAL_4e107ce9_4_k_cu_1bfc1b366thrust24THRUST_300001_SM_1000_NS12placeholders3_10E,(_ZN34_INTERNAL_4e107ce9_4_k_cu_1bfc1b364cuda3std3__419piecewise_constructE - _ZN34_INTERNAL_4e107ce9_4_k_cu_1bfc1b366thrust24THRUST_300001_SM_1000_NS12placeholders3_10E)
_ZN34_INTERNAL_4e107ce9_4_k_cu_1bfc1b366thrust24THRUST_300001_SM_1000_NS12placeholders3_10E:
	.zero		1
	.type		_ZN34_INTERNAL_4e107ce9_4_k_cu_1bfc1b364cuda3std3__419piecewise_constructE,@object
	.size		_ZN34_INTERNAL_4e107ce9_4_k_cu_1bfc1b364cuda3std3__419piecewise_constructE,(_ZN34_INTERNAL_4e107ce9_4_k_cu_1bfc1b364cuda3std6ranges3__45__cpo5cdataE - _ZN34_INTERNAL_4e107ce9_4_k_cu_1bfc1b364cuda3std3__419piecewise_constructE)
_ZN34_INTERNAL_4e107ce9_4_k_cu_1bfc1b364cuda3std3__419piecewise_constructE:
	.zero		1
	.type		_ZN34_INTERNAL_4e107ce9_4_k_cu_1bfc1b364cuda3std6ranges3__45__cpo5cdataE,@object
	.size		_ZN34_INTERNAL_4e107ce9_4_k_cu_1bfc1b364cuda3std6ranges3__45__cpo5cdataE,(_ZN34_INTERNAL_4e107ce9_4_k_cu_1bfc1b366thrust24THRUST_300001_SM_1000_NS12placeholders2_2E - _ZN34_INTERNAL_4e107ce9_4_k_cu_1bfc1b364cuda3std6ranges3__45__cpo5cdataE)
_ZN34_INTERNAL_4e107ce9_4_k_cu_1bfc1b364cuda3std6ranges3__45__cpo5cdataE:
	.zero		1
	.type		_ZN34_INTERNAL_4e107ce9_4_k_cu_1bfc1b366thrust24THRUST_300001_SM_1000_NS12placeholders2_2E,@object
	.size		_ZN34_INTERNAL_4e107ce9_4_k_cu_1bfc1b366thrust24THRUST_300001_SM_1000_NS12placeholders2_2E,(_ZN34_INTERNAL_4e107ce9_4_k_cu_1bfc1b364cuda3std3__45__cpo3endE - _ZN34_INTERNAL_4e107ce9_4_k_cu_1bfc1b366thrust24THRUST_300001_SM_1000_NS12placeholders2_2E)
_ZN34_INTERNAL_4e107ce9_4_k_cu_1bfc1b366thrust24THRUST_300001_SM_1000_NS12placeholders2_2E:
	.zero		1
	.type		_ZN34_INTERNAL_4e107ce9_4_k_cu_1bfc1b364cuda3std3__45__cpo3endE,@object
	.size		_ZN34_INTERNAL_4e107ce9_4_k_cu_1bfc1b364cuda3std3__45__cpo3endE,(_ZN34_INTERNAL_4e107ce9_4_k_cu_1bfc1b364cuda3std6ranges3__45__cpo3endE - _ZN34_INTERNAL_4e107ce9_4_k_cu_1bfc1b364cuda3std3__45__cpo3endE)
_ZN34_INTERNAL_4e107ce9_4_k_cu_1bfc1b364cuda3std3__45__cpo3endE:
	.zero		1
	.type		_ZN34_INTERNAL_4e107ce9_4_k_cu_1bfc1b364cuda3std6ranges3__45__cpo3endE,@object
	.size		_ZN34_INTERNAL_4e107ce9_4_k_cu_1bfc1b364cuda3std6ranges3__45__cpo3endE,(_ZN34_INTERNAL_4e107ce9_4_k_cu_1bfc1b366thrust24THRUST_300001_SM_1000_NS12placeholders2_6E - _ZN34_INTERNAL_4e107ce9_4_k_cu_1bfc1b364cuda3std6ranges3__45__cpo3endE)
_ZN34_INTERNAL_4e107ce9_4_k_cu_1bfc1b364cuda3std6ranges3__45__cpo3endE:
	.zero		1
	.type		_ZN34_INTERNAL_4e107ce9_4_k_cu_1bfc1b366thrust24THRUST_300001_SM_1000_NS12placeholders2_6E,@object
	.size		_ZN34_INTERNAL_4e107ce9_4_k_cu_1bfc1b366thrust24THRUST_300001_SM_1000_NS12placeholders2_6E,(_ZN34_INTERNAL_4e107ce9_4_k_cu_1bfc1b364cuda3std3__45__cpo4rendE - _ZN34_INTERNAL_4e107ce9_4_k_cu_1bfc1b366thrust24THRUST_300001_SM_1000_NS12placeholders2_6E)
_ZN34_INTERNAL_4e107ce9_4_k_cu_1bfc1b366thrust24THRUST_300001_SM_1000_NS12placeholders2_6E:
	.zero		1
	.type		_ZN34_INTERNAL_4e107ce9_4_k_cu_1bfc1b364cuda3std3__45__cpo4rendE,@object
	.size		_ZN34_INTERNAL_4e107ce9_4_k_cu_1bfc1b364cuda3std3__45__cpo4rendE,(_ZN34_INTERNAL_4e107ce9_4_k_cu_1bfc1b364cuda3std6ranges3__45__cpo9iter_swapE - _ZN34_INTERNAL_4e107ce9_4_k_cu_1bfc1b364cuda3std3__45__cpo4rendE)
_ZN34_INTERNAL_4e107ce9_4_k_cu_1bfc1b364cuda3std3__45__cpo4rendE:
	.zero		1
	.type		_ZN34_INTERNAL_4e107ce9_4_k_cu_1bfc1b364cuda3std6ranges3__45__cpo9iter_swapE,@object
	.size		_ZN34_INTERNAL_4e107ce9_4_k_cu_1bfc1b364cuda3std6ranges3__45__cpo9iter_swapE,(_ZN34_INTERNAL_4e107ce9_4_k_cu_1bfc1b364cuda3std3__48unexpectE - _ZN34_INTERNAL_4e107ce9_4_k_cu_1bfc1b364cuda3std6ranges3__45__cpo9iter_swapE)
_ZN34_INTERNAL_4e107ce9_4_k_cu_1bfc1b364cuda3std6ranges3__45__cpo9iter_swapE:
	.zero		1
	.type		_ZN34_INTERNAL_4e107ce9_4_k_cu_1bfc1b364cuda3std3__48unexpectE,@object
	.size		_ZN34_INTERNAL_4e107ce9_4_k_cu_1bfc1b364cuda3std3__48unexpectE,(_ZN34_INTERNAL_4e107ce9_4_k_cu_1bfc1b366thrust24THRUST_300001_SM_1000_NS8cuda_cub3parE - _ZN34_INTERNAL_4e107ce9_4_k_cu_1bfc1b364cuda3std3__48unexpectE)
_ZN34_INTERNAL_4e107ce9_4_k_cu_1bfc1b364cuda3std3__48unexpectE:
	.zero		1
	.type		_ZN34_INTERNAL_4e107ce9_4_k_cu_1bfc1b366thrust24THRUST_300001_SM_1000_NS8cuda_cub3parE,@object
	.size		_ZN34_INTERNAL_4e107ce9_4_k_cu_1bfc1b366thrust24THRUST_300001_SM_1000_NS8cuda_cub3parE,(_ZN34_INTERNAL_4e107ce9_4_k_cu_1bfc1b366thrust24THRUST_300001_SM_1000_NS12placeholders2_4E - _ZN34_INTERNAL_4e107ce9_4_k_cu_1bfc1b366thrust24THRUST_300001_SM_1000_NS8cuda_cub3parE)
_ZN34_INTERNAL_4e107ce9_4_k_cu_1bfc1b366thrust24THRUST_300001_SM_1000_NS8cuda_cub3parE:
	.zero		1
	.type		_ZN34_INTERNAL_4e107ce9_4_k_cu_1bfc1b366thrust24THRUST_300001_SM_1000_NS12placeholders2_4E,@object
	.size		_ZN34_INTERNAL_4e107ce9_4_k_cu_1bfc1b366thrust24THRUST_300001_SM_1000_NS12placeholders2_4E,(_ZN34_INTERNAL_4e107ce9_4_k_cu_1bfc1b364cuda3std3__45__cpo4cendE - _ZN34_INTERNAL_4e107ce9_4_k_cu_1bfc1b366thrust24THRUST_300001_SM_1000_NS12placeholders2_4E)
_ZN34_INTERNAL_4e107ce9_4_k_cu_1bfc1b366thrust24THRUST_300001_SM_1000_NS12placeholders2_4E:
	.zero		1
	.type		_ZN34_INTERNAL_4e107ce9_4_k_cu_1bfc1b364cuda3std3__45__cpo4cendE,@object
	.size		_ZN34_INTERNAL_4e107ce9_4_k_cu_1bfc1b364cuda3std3__45__cpo4cendE,(_ZN34_INTERNAL_4e107ce9_4_k_cu_1bfc1b364cuda3std6ranges3__45__cpo4cendE - _ZN34_INTERNAL_4e107ce9_4_k_cu_1bfc1b364cuda3std3__45__cpo4cendE)
_ZN34_INTERNAL_4e107ce9_4_k_cu_1bfc1b364cuda3std3__45__cpo4cendE:
	.zero		1
	.type		_ZN34_INTERNAL_4e107ce9_4_k_cu_1bfc1b364cuda3std6ranges3__45__cpo4cendE,@object
	.size		_ZN34_INTERNAL_4e107ce9_4_k_cu_1bfc1b364cuda3std6ranges3__45__cpo4cendE,(_ZN34_INTERNAL_4e107ce9_4_k_cu_1bfc1b364cuda3std3__420unreachable_sentinelE - _ZN34_INTERNAL_4e107ce9_4_k_cu_1bfc1b364cuda3std6ranges3__45__cpo4cendE)
_ZN34_INTERNAL_4e107ce9_4_k_cu_1bfc1b364cuda3std6ranges3__45__cpo4cendE:
	.zero		1
	.type		_ZN34_INTERNAL_4e107ce9_4_k_cu_1bfc1b364cuda3std3__420unreachable_sentinelE,@object
	.size		_ZN34_INTERNAL_4e107ce9_4_k_cu_1bfc1b364cuda3std3__420unreachable_sentinelE,(_ZN34_INTERNAL_4e107ce9_4_k_cu_1bfc1b364cuda3std6ranges3__45__cpo5ssizeE - _ZN34_INTERNAL_4e107ce9_4_k_cu_1bfc1b364cuda3std3__420unreachable_sentinelE)
_ZN34_INTERNAL_4e107ce9_4_k_cu_1bfc1b364cuda3std3__420unreachable_sentinelE:
	.zero		1
	.type		_ZN34_INTERNAL_4e107ce9_4_k_cu_1bfc1b364cuda3std6ranges3__45__cpo5ssizeE,@object
	.size		_ZN34_INTERNAL_4e107ce9_4_k_cu_1bfc1b364cuda3std6ranges3__45__cpo5ssizeE,(_ZN34_INTERNAL_4e107ce9_4_k_cu_1bfc1b366thrust24THRUST_300001_SM_1000_NS12placeholders2_8E - _ZN34_INTERNAL_4e107ce9_4_k_cu_1bfc1b364cuda3std6ranges3__45__cpo5ssizeE)
_ZN34_INTERNAL_4e107ce9_4_k_cu_1bfc1b364cuda3std6ranges3__45__cpo5ssizeE:
	.zero		1
	.type		_ZN34_INTERNAL_4e107ce9_4_k_cu_1bfc1b366thrust24THRUST_300001_SM_1000_NS12placeholders2_8E,@object
	.size		_ZN34_INTERNAL_4e107ce9_4_k_cu_1bfc1b366thrust24THRUST_300001_SM_1000_NS12placeholders2_8E,(_ZN34_INTERNAL_4e107ce9_4_k_cu_1bfc1b364cuda3std3__45__cpo5crendE - _ZN34_INTERNAL_4e107ce9_4_k_cu_1bfc1b366thrust24THRUST_300001_SM_1000_NS12placeholders2_8E)
_ZN34_INTERNAL_4e107ce9_4_k_cu_1bfc1b366thrust24THRUST_300001_SM_1000_NS12placeholders2_8E:
	.zero		1
	.type		_ZN34_INTERNAL_4e107ce9_4_k_cu_1bfc1b364cuda3std3__45__cpo5crendE,@object
	.size		_ZN34_INTERNAL_4e107ce9_4_k_cu_1bfc1b364cuda3std3__45__cpo5crendE,(_ZN34_INTERNAL_4e107ce9_4_k_cu_1bfc1b364cuda3std6ranges3__45__cpo4prevE - _ZN34_INTERNAL_4e107ce9_4_k_cu_1bfc1b364cuda3std3__45__cpo5crendE)
_ZN34_INTERNAL_4e107ce9_4_k_cu_1bfc1b364cuda3std3__45__cpo5crendE:
	.zero		1
	.type		_ZN34_INTERNAL_4e107ce9_4_k_cu_1bfc1b364cuda3std6ranges3__45__cpo4prevE,@object
	.size		_ZN34_INTERNAL_4e107ce9_4_k_cu_1bfc1b364cuda3std6ranges3__45__cpo4prevE,(_ZN34_INTERNAL_4e107ce9_4_k_cu_1bfc1b364cuda3std6ranges3__45__cpo9iter_moveE - _ZN34_INTERNAL_4e107ce9_4_k_cu_1bfc1b364cuda3std6ranges3__45__cpo4prevE)
_ZN34_INTERNAL_4e107ce9_4_k_cu_1bfc1b364cuda3std6ranges3__45__cpo4prevE:
	.zero		1
	.type		_ZN34_INTERNAL_4e107ce9_4_k_cu_1bfc1b364cuda3std6ranges3__45__cpo9iter_moveE,@object
	.size		_ZN34_INTERNAL_4e107ce9_4_k_cu_1bfc1b364cuda3std6ranges3__45__cpo9iter_moveE,(_ZN34_INTERNAL_4e107ce9_4_k_cu_1bfc1b366thrust24THRUST_300001_SM_1000_NS6system6detail10sequential3seqE - _ZN34_INTERNAL_4e107ce9_4_k_cu_1bfc1b364cuda3std6ranges3__45__cpo9iter_moveE)
_ZN34_INTERNAL_4e107ce9_4_k_cu_1bfc1b364cuda3std6ranges3__45__cpo9iter_moveE:
	.zero		1
	.type		_ZN34_INTERNAL_4e107ce9_4_k_cu_1bfc1b366thrust24THRUST_300001_SM_1000_NS6system6detail10sequential3seqE,@object
	.size		_ZN34_INTERNAL_4e107ce9_4_k_cu_1bfc1b366thrust24THRUST_300001_SM_1000_NS6system6detail10sequential3seqE,(.L_31 - _ZN34_INTERNAL_4e107ce9_4_k_cu_1bfc1b366thrust24THRUST_300001_SM_1000_NS6system6detail10sequential3seqE)
_ZN34_INTERNAL_4e107ce9_4_k_cu_1bfc1b366thrust24THRUST_300001_SM_1000_NS6system6detail10sequential3seqE:
	.zero		1
.L_31:


//--------------------- .nv.constant0._ZN3cub18CUB_300001_SM_10006detail9transform16transform_kernelINS2_10policy_hubILb1EN4cuda3std3__45tupleIJN6thrust24THRUST_300001_SM_1000_NS6detail15normal_iteratorINSA_10device_ptrIfEEEESF_EEEE10policy1000El13saxpy_functorSF_JPfSK_EEEvT0_iT1_T2_DpNS2_10kernel_argIT3_EE --------------------------
	.section	.nv.constant0._ZN3cub18CUB_300001_SM_10006detail9transform16transform_kernelINS2_10policy_hubILb1EN4cuda3std3__45tupleIJN6thrust24THRUST_300001_SM_1000_NS6detail15normal_iteratorINSA_10device_ptrIfEEEESF_EEEE10policy1000El13saxpy_functorSF_JPfSK_EEEvT0_iT1_T2_DpNS2_10kernel_argIT3_EE,"a",@progbits
	.sectionflags	@""
	.align	4
.nv.constant0._ZN3cub18CUB_300001_SM_10006detail9transform16transform_kernelINS2_10policy_hubILb1EN4cuda3std3__45tupleIJN6thrust24THRUST_300001_SM_1000_NS6detail15normal_iteratorINSA_10device_ptrIfEEEESF_EEEE10policy1000El13saxpy_functorSF_JPfSK_EEEvT0_iT1_T2_DpNS2_10kernel_argIT3_EE:
	.zero		952


//--------------------- .nv.constant0._ZN3cub18CUB_300001_SM_10006detail9transform16transform_kernelINS2_10policy_hubILb1EN4cuda3std3__45tupleIJN6thrust24THRUST_300001_SM_1000_NS6detail15normal_iteratorINSA_10device_ptrIfEEEESF_EEEE10policy1000Ei13saxpy_functorSF_JPfSK_EEEvT0_iT1_T2_DpNS2_10kernel_argIT3_EE --------------------------
	.section	.nv.constant0._ZN3cub18CUB_300001_SM_10006detail9transform16transform_kernelINS2_10policy_hubILb1EN4cuda3std3__45tupleIJN6thrust24THRUST_300001_SM_1000_NS6detail15normal_iteratorINSA_10device_ptrIfEEEESF_EEEE10policy1000Ei13saxpy_functorSF_JPfSK_EEEvT0_iT1_T2_DpNS2_10kernel_argIT3_EE,"a",@progbits
	.sectionflags	@""
	.align	4
.nv.constant0._ZN3cub18CUB_300001_SM_10006detail9transform16transform_kernelINS2_10policy_hubILb1EN4cuda3std3__45tupleIJN6thrust24THRUST_300001_SM_1000_NS6detail15normal_iteratorINSA_10device_ptrIfEEEESF_EEEE10policy1000Ei13saxpy_functorSF_JPfSK_EEEvT0_iT1_T2_DpNS2_10kernel_argIT3_EE:
	.zero		952


//--------------------- .nv.constant0._ZN3cub18CUB_300001_SM_10006detail11EmptyKernelIvEEvv --------------------------
	.section	.nv.constant0._ZN3cub18CUB_300001_SM_10006detail11EmptyKernelIvEEvv,"a",@progbits
	.sectionflags	@""
	.align	4
.nv.constant0._ZN3cub18CUB_300001_SM_10006detail11EmptyKernelIvEEvv:
	.zero		896


//--------------------- SYMBOLS --------------------------

	.type		.nv.reservedSmem.offset0,@object
	.size		.nv.reservedSmem.offset0,0x4
